//
// Generated by NVIDIA NVVM Compiler
//
// Compiler Build ID: CL-36424714
// Cuda compilation tools, release 13.0, V13.0.88
// Based on NVVM 20.0.0
//

.version 9.0
.target sm_100
.address_size 64

	// .globl	_Z16computeDistancesPfS_P13DistanceLabeli
// _ZZ16computeDistancesPfS_P13DistanceLabeliE16shared_val_image has been demoted
// _ZZ12findKNearestP13DistanceLabelPiiiS1_E12label_counts has been demoted
// _ZZ12findKNearestP13DistanceLabelPiiiS1_E13min_distances has been demoted
// _ZZ12findKNearestP13DistanceLabelPiiiS1_E10min_labels has been demoted

.visible .entry _Z16computeDistancesPfS_P13DistanceLabeli(
	.param .u64 .ptr .align 1 _Z16computeDistancesPfS_P13DistanceLabeli_param_0,
	.param .u64 .ptr .align 1 _Z16computeDistancesPfS_P13DistanceLabeli_param_1,
	.param .u64 .ptr .align 1 _Z16computeDistancesPfS_P13DistanceLabeli_param_2,
	.param .u32 _Z16computeDistancesPfS_P13DistanceLabeli_param_3
)
{
	.reg .pred 	%p<9>;
	.reg .b32 	%r<72>;
	.reg .b32 	%f<138>;
	.reg .b64 	%rd<26>;
	// demoted variable
	.shared .align 4 .b8 _ZZ16computeDistancesPfS_P13DistanceLabeliE16shared_val_image[3136];
	ld.param.u64 	%rd8, [_Z16computeDistancesPfS_P13DistanceLabeli_param_0];
	ld.param.u64 	%rd10, [_Z16computeDistancesPfS_P13DistanceLabeli_param_1];
	ld.param.u64 	%rd9, [_Z16computeDistancesPfS_P13DistanceLabeli_param_2];
	ld.param.u32 	%r38, [_Z16computeDistancesPfS_P13DistanceLabeli_param_3];
	cvta.to.global.u64 	%rd1, %rd10;
	mov.u32 	%r69, %tid.x;
	mov.u32 	%r39, %ctaid.x;
	mov.u32 	%r2, %ntid.x;
	mad.lo.s32 	%r3, %r39, %r2, %r69;
	setp.gt.u32 	%p1, %r69, 783;
	@%p1 bra 	$L__BB0_7;
	add.s32 	%r40, %r69, %r2;
	max.u32 	%r41, %r40, 784;
	setp.lt.u32 	%p2, %r40, 784;
	selp.u32 	%r42, 1, 0, %p2;
	add.s32 	%r43, %r40, %r42;
	sub.s32 	%r44, %r41, %r43;
	div.u32 	%r45, %r44, %r2;
	add.s32 	%r4, %r45, %r42;
	and.b32  	%r46, %r4, 3;
	setp.eq.s32 	%p3, %r46, 3;
	@%p3 bra 	$L__BB0_4;
	add.s32 	%r47, %r4, 1;
	and.b32  	%r48, %r47, 3;
	shl.b32 	%r49, %r69, 2;
	mov.u32 	%r50, _ZZ16computeDistancesPfS_P13DistanceLabeliE16shared_val_image;
	add.s32 	%r63, %r50, %r49;
	shl.b32 	%r6, %r2, 2;
	mul.wide.u32 	%rd11, %r69, 4;
	add.s64 	%rd25, %rd1, %rd11;
	mul.wide.u32 	%rd3, %r2, 4;
	neg.s32 	%r62, %r48;
	mad.lo.s32 	%r69, %r2, %r48, %r69;
$L__BB0_3:
	.pragma "nounroll";
	ld.global.f32 	%f4, [%rd25];
	st.shared.f32 	[%r63], %f4;
	add.s32 	%r63, %r63, %r6;
	add.s64 	%rd25, %rd25, %rd3;
	add.s32 	%r62, %r62, 1;
	setp.ne.s32 	%p4, %r62, 0;
	@%p4 bra 	$L__BB0_3;
$L__BB0_4:
	setp.lt.u32 	%p5, %r4, 3;
	@%p5 bra 	$L__BB0_7;
	shl.b32 	%r51, %r2, 1;
	add.s32 	%r68, %r69, %r51;
	shl.b32 	%r15, %r2, 2;
	mad.lo.s32 	%r67, %r2, 3, %r69;
	add.s32 	%r66, %r2, %r69;
	shl.b32 	%r52, %r69, 2;
	mov.u32 	%r53, _ZZ16computeDistancesPfS_P13DistanceLabeliE16shared_val_image;
	add.s32 	%r65, %r53, %r52;
	shl.b32 	%r19, %r2, 4;
	shl.b32 	%r20, %r2, 3;
	mul.lo.s32 	%r21, %r2, 12;
$L__BB0_6:
	mul.wide.u32 	%rd12, %r69, 4;
	add.s64 	%rd13, %rd1, %rd12;
	ld.global.f32 	%f5, [%rd13];
	st.shared.f32 	[%r65], %f5;
	add.s32 	%r54, %r69, %r2;
	mul.wide.u32 	%rd14, %r66, 4;
	add.s64 	%rd15, %rd1, %rd14;
	ld.global.f32 	%f6, [%rd15];
	add.s32 	%r55, %r65, %r15;
	st.shared.f32 	[%r55], %f6;
	add.s32 	%r56, %r54, %r2;
	mul.wide.u32 	%rd16, %r68, 4;
	add.s64 	%rd17, %rd1, %rd16;
	ld.global.f32 	%f7, [%rd17];
	add.s32 	%r57, %r65, %r20;
	st.shared.f32 	[%r57], %f7;
	add.s32 	%r58, %r56, %r2;
	mul.wide.u32 	%rd18, %r67, 4;
	add.s64 	%rd19, %rd1, %rd18;
	ld.global.f32 	%f8, [%rd19];
	add.s32 	%r59, %r65, %r21;
	st.shared.f32 	[%r59], %f8;
	add.s32 	%r69, %r58, %r2;
	add.s32 	%r68, %r68, %r15;
	add.s32 	%r67, %r67, %r15;
	add.s32 	%r66, %r66, %r15;
	add.s32 	%r65, %r65, %r19;
	setp.lt.u32 	%p6, %r69, 784;
	@%p6 bra 	$L__BB0_6;
$L__BB0_7:
	bar.sync 	0;
	setp.ge.s32 	%p7, %r3, %r38;
	@%p7 bra 	$L__BB0_12;
	mul.lo.s32 	%r70, %r3, 784;
	cvta.to.global.u64 	%rd20, %rd8;
	add.s64 	%rd6, %rd20, 64;
	mov.f32 	%f137, 0f00000000;
	mov.b32 	%r71, 64;
	mov.u32 	%r61, _ZZ16computeDistancesPfS_P13DistanceLabeliE16shared_val_image;
$L__BB0_9:
	.pragma "nounroll";
	mul.wide.s32 	%rd21, %r70, 4;
	add.s64 	%rd7, %rd6, %rd21;
	ld.global.f32 	%f10, [%rd7+-64];
	add.s32 	%r35, %r61, %r71;
	ld.shared.f32 	%f11, [%r35+-64];
	sub.f32 	%f12, %f10, %f11;
	fma.rn.f32 	%f13, %f12, %f12, %f137;
	ld.global.f32 	%f14, [%rd7+-60];
	ld.shared.f32 	%f15, [%r35+-60];
	sub.f32 	%f16, %f14, %f15;
	fma.rn.f32 	%f17, %f16, %f16, %f13;
	ld.global.f32 	%f18, [%rd7+-56];
	ld.shared.f32 	%f19, [%r35+-56];
	sub.f32 	%f20, %f18, %f19;
	fma.rn.f32 	%f21, %f20, %f20, %f17;
	ld.global.f32 	%f22, [%rd7+-52];
	ld.shared.f32 	%f23, [%r35+-52];
	sub.f32 	%f24, %f22, %f23;
	fma.rn.f32 	%f25, %f24, %f24, %f21;
	ld.global.f32 	%f26, [%rd7+-48];
	ld.shared.f32 	%f27, [%r35+-48];
	sub.f32 	%f28, %f26, %f27;
	fma.rn.f32 	%f29, %f28, %f28, %f25;
	ld.global.f32 	%f30, [%rd7+-44];
	ld.shared.f32 	%f31, [%r35+-44];
	sub.f32 	%f32, %f30, %f31;
	fma.rn.f32 	%f33, %f32, %f32, %f29;
	ld.global.f32 	%f34, [%rd7+-40];
	ld.shared.f32 	%f35, [%r35+-40];
	sub.f32 	%f36, %f34, %f35;
	fma.rn.f32 	%f37, %f36, %f36, %f33;
	ld.global.f32 	%f38, [%rd7+-36];
	ld.shared.f32 	%f39, [%r35+-36];
	sub.f32 	%f40, %f38, %f39;
	fma.rn.f32 	%f41, %f40, %f40, %f37;
	ld.global.f32 	%f42, [%rd7+-32];
	ld.shared.f32 	%f43, [%r35+-32];
	sub.f32 	%f44, %f42, %f43;
	fma.rn.f32 	%f45, %f44, %f44, %f41;
	ld.global.f32 	%f46, [%rd7+-28];
	ld.shared.f32 	%f47, [%r35+-28];
	sub.f32 	%f48, %f46, %f47;
	fma.rn.f32 	%f49, %f48, %f48, %f45;
	ld.global.f32 	%f50, [%rd7+-24];
	ld.shared.f32 	%f51, [%r35+-24];
	sub.f32 	%f52, %f50, %f51;
	fma.rn.f32 	%f53, %f52, %f52, %f49;
	ld.global.f32 	%f54, [%rd7+-20];
	ld.shared.f32 	%f55, [%r35+-20];
	sub.f32 	%f56, %f54, %f55;
	fma.rn.f32 	%f57, %f56, %f56, %f53;
	ld.global.f32 	%f58, [%rd7+-16];
	ld.shared.f32 	%f59, [%r35+-16];
	sub.f32 	%f60, %f58, %f59;
	fma.rn.f32 	%f61, %f60, %f60, %f57;
	ld.global.f32 	%f62, [%rd7+-12];
	ld.shared.f32 	%f63, [%r35+-12];
	sub.f32 	%f64, %f62, %f63;
	fma.rn.f32 	%f65, %f64, %f64, %f61;
	ld.global.f32 	%f66, [%rd7+-8];
	ld.shared.f32 	%f67, [%r35+-8];
	sub.f32 	%f68, %f66, %f67;
	fma.rn.f32 	%f69, %f68, %f68, %f65;
	ld.global.f32 	%f70, [%rd7+-4];
	ld.shared.f32 	%f71, [%r35+-4];
	sub.f32 	%f72, %f70, %f71;
	fma.rn.f32 	%f2, %f72, %f72, %f69;
	setp.eq.s32 	%p8, %r71, 3136;
	@%p8 bra 	$L__BB0_11;
	ld.global.f32 	%f73, [%rd7];
	ld.shared.f32 	%f74, [%r35];
	sub.f32 	%f75, %f73, %f74;
	fma.rn.f32 	%f76, %f75, %f75, %f2;
	ld.global.f32 	%f77, [%rd7+4];
	ld.shared.f32 	%f78, [%r35+4];
	sub.f32 	%f79, %f77, %f78;
	fma.rn.f32 	%f80, %f79, %f79, %f76;
	ld.global.f32 	%f81, [%rd7+8];
	ld.shared.f32 	%f82, [%r35+8];
	sub.f32 	%f83, %f81, %f82;
	fma.rn.f32 	%f84, %f83, %f83, %f80;
	ld.global.f32 	%f85, [%rd7+12];
	ld.shared.f32 	%f86, [%r35+12];
	sub.f32 	%f87, %f85, %f86;
	fma.rn.f32 	%f88, %f87, %f87, %f84;
	ld.global.f32 	%f89, [%rd7+16];
	ld.shared.f32 	%f90, [%r35+16];
	sub.f32 	%f91, %f89, %f90;
	fma.rn.f32 	%f92, %f91, %f91, %f88;
	ld.global.f32 	%f93, [%rd7+20];
	ld.shared.f32 	%f94, [%r35+20];
	sub.f32 	%f95, %f93, %f94;
	fma.rn.f32 	%f96, %f95, %f95, %f92;
	ld.global.f32 	%f97, [%rd7+24];
	ld.shared.f32 	%f98, [%r35+24];
	sub.f32 	%f99, %f97, %f98;
	fma.rn.f32 	%f100, %f99, %f99, %f96;
	ld.global.f32 	%f101, [%rd7+28];
	ld.shared.f32 	%f102, [%r35+28];
	sub.f32 	%f103, %f101, %f102;
	fma.rn.f32 	%f104, %f103, %f103, %f100;
	ld.global.f32 	%f105, [%rd7+32];
	ld.shared.f32 	%f106, [%r35+32];
	sub.f32 	%f107, %f105, %f106;
	fma.rn.f32 	%f108, %f107, %f107, %f104;
	ld.global.f32 	%f109, [%rd7+36];
	ld.shared.f32 	%f110, [%r35+36];
	sub.f32 	%f111, %f109, %f110;
	fma.rn.f32 	%f112, %f111, %f111, %f108;
	ld.global.f32 	%f113, [%rd7+40];
	ld.shared.f32 	%f114, [%r35+40];
	sub.f32 	%f115, %f113, %f114;
	fma.rn.f32 	%f116, %f115, %f115, %f112;
	ld.global.f32 	%f117, [%rd7+44];
	ld.shared.f32 	%f118, [%r35+44];
	sub.f32 	%f119, %f117, %f118;
	fma.rn.f32 	%f120, %f119, %f119, %f116;
	ld.global.f32 	%f121, [%rd7+48];
	ld.shared.f32 	%f122, [%r35+48];
	sub.f32 	%f123, %f121, %f122;
	fma.rn.f32 	%f124, %f123, %f123, %f120;
	ld.global.f32 	%f125, [%rd7+52];
	ld.shared.f32 	%f126, [%r35+52];
	sub.f32 	%f127, %f125, %f126;
	fma.rn.f32 	%f128, %f127, %f127, %f124;
	ld.global.f32 	%f129, [%rd7+56];
	ld.shared.f32 	%f130, [%r35+56];
	sub.f32 	%f131, %f129, %f130;
	fma.rn.f32 	%f132, %f131, %f131, %f128;
	ld.global.f32 	%f133, [%rd7+60];
	ld.shared.f32 	%f134, [%r35+60];
	sub.f32 	%f135, %f133, %f134;
	fma.rn.f32 	%f137, %f135, %f135, %f132;
	add.s32 	%r71, %r71, 128;
	add.s32 	%r70, %r70, 32;
	bra.uni 	$L__BB0_9;
$L__BB0_11:
	sqrt.rn.f32 	%f136, %f2;
	cvta.to.global.u64 	%rd22, %rd9;
	mul.wide.s32 	%rd23, %r3, 8;
	add.s64 	%rd24, %rd22, %rd23;
	st.global.f32 	[%rd24], %f136;
$L__BB0_12:
	ret;

}
	// .globl	_Z12findKNearestP13DistanceLabelPiiiS1_
.visible .entry _Z12findKNearestP13DistanceLabelPiiiS1_(
	.param .u64 .ptr .align 1 _Z12findKNearestP13DistanceLabelPiiiS1__param_0,
	.param .u64 .ptr .align 1 _Z12findKNearestP13DistanceLabelPiiiS1__param_1,
	.param .u32 _Z12findKNearestP13DistanceLabelPiiiS1__param_2,
	.param .u32 _Z12findKNearestP13DistanceLabelPiiiS1__param_3,
	.param .u64 .ptr .align 1 _Z12findKNearestP13DistanceLabelPiiiS1__param_4
)
{
	.reg .pred 	%p<31>;
	.reg .b32 	%r<84>;
	.reg .b32 	%f<11>;
	.reg .b64 	%rd<11>;
	// demoted variable
	.shared .align 4 .b8 _ZZ12findKNearestP13DistanceLabelPiiiS1_E12label_counts[40];
	// demoted variable
	.shared .align 4 .b8 _ZZ12findKNearestP13DistanceLabelPiiiS1_E13min_distances[12];
	// demoted variable
	.shared .align 4 .b8 _ZZ12findKNearestP13DistanceLabelPiiiS1_E10min_labels[12];
	ld.param.u64 	%rd3, [_Z12findKNearestP13DistanceLabelPiiiS1__param_0];
	ld.param.u64 	%rd4, [_Z12findKNearestP13DistanceLabelPiiiS1__param_1];
	ld.param.u32 	%r15, [_Z12findKNearestP13DistanceLabelPiiiS1__param_2];
	ld.param.u64 	%rd5, [_Z12findKNearestP13DistanceLabelPiiiS1__param_4];
	mov.u32 	%r1, %tid.x;
	setp.gt.u32 	%p4, %r1, 9;
	shl.b32 	%r16, %r1, 2;
	mov.u32 	%r17, _ZZ12findKNearestP13DistanceLabelPiiiS1_E10min_labels;
	add.s32 	%r2, %r17, %r16;
	mov.pred 	%p29, 0;
	@%p4 bra 	$L__BB1_3;
	mov.u32 	%r19, _ZZ12findKNearestP13DistanceLabelPiiiS1_E12label_counts;
	add.s32 	%r20, %r19, %r16;
	mov.b32 	%r21, 0;
	st.shared.u32 	[%r20], %r21;
	setp.gt.u32 	%p6, %r1, 2;
	@%p6 bra 	$L__BB1_3;
	mov.u32 	%r23, _ZZ12findKNearestP13DistanceLabelPiiiS1_E13min_distances;
	add.s32 	%r24, %r23, %r16;
	mov.b32 	%r25, 2139095040;
	st.shared.u32 	[%r24], %r25;
	mov.b32 	%r26, -1;
	st.shared.u32 	[%r2], %r26;
	mov.pred 	%p29, -1;
$L__BB1_3:
	bar.sync 	0;
	setp.ge.s32 	%p8, %r1, %r15;
	@%p8 bra 	$L__BB1_13;
	mov.u32 	%r3, %ntid.x;
	ld.shared.f32 	%f9, [_ZZ12findKNearestP13DistanceLabelPiiiS1_E13min_distances];
	cvta.to.global.u64 	%rd1, %rd3;
	cvta.to.global.u64 	%rd2, %rd4;
	mov.u32 	%r28, _ZZ12findKNearestP13DistanceLabelPiiiS1_E13min_distances;
	mov.u32 	%r78, %r1;
$L__BB1_5:
	mul.wide.s32 	%rd6, %r78, 8;
	add.s64 	%rd7, %rd1, %rd6;
	ld.global.f32 	%f3, [%rd7];
	mul.wide.s32 	%rd8, %r78, 4;
	add.s64 	%rd9, %rd2, %rd8;
	ld.global.u32 	%r5, [%rd9];
	setp.geu.f32 	%p10, %f3, %f9;
	mov.b32 	%r79, 0;
	mov.pred 	%p30, -1;
	mov.u32 	%r80, %r28;
	@%p10 bra 	$L__BB1_10;
$L__BB1_6:
	not.pred 	%p15, %p30;
	@%p15 bra 	$L__BB1_9;
	add.s32 	%r83, %r17, 8;
	mov.u32 	%r39, _ZZ12findKNearestP13DistanceLabelPiiiS1_E13min_distances;
	add.s32 	%r82, %r39, 8;
	mov.b32 	%r81, 0;
$L__BB1_8:
	add.s32 	%r11, %r82, -4;
	ld.shared.f32 	%f8, [%r82+-4];
	st.shared.f32 	[%r82], %f8;
	add.s32 	%r12, %r83, -4;
	ld.shared.u32 	%r40, [%r83+-4];
	st.shared.u32 	[%r83], %r40;
	add.s32 	%r13, %r81, -1;
	add.s32 	%r41, %r81, 1;
	setp.gt.u32 	%p16, %r41, %r79;
	mov.u32 	%r81, %r13;
	mov.u32 	%r82, %r11;
	mov.u32 	%r83, %r12;
	@%p16 bra 	$L__BB1_8;
$L__BB1_9:
	st.shared.f32 	[%r80], %f3;
	shl.b32 	%r42, %r79, 2;
	add.s32 	%r44, %r17, %r42;
	st.shared.u32 	[%r44], %r5;
	ld.shared.f32 	%f9, [_ZZ12findKNearestP13DistanceLabelPiiiS1_E13min_distances];
	bra.uni 	$L__BB1_12;
$L__BB1_10:
	mov.u32 	%r31, _ZZ12findKNearestP13DistanceLabelPiiiS1_E13min_distances;
	add.s32 	%r80, %r31, 4;
	ld.shared.f32 	%f6, [_ZZ12findKNearestP13DistanceLabelPiiiS1_E13min_distances+4];
	setp.lt.f32 	%p12, %f3, %f6;
	mov.b32 	%r79, 1;
	@%p12 bra 	$L__BB1_6;
	add.s32 	%r80, %r31, 8;
	ld.shared.f32 	%f7, [_ZZ12findKNearestP13DistanceLabelPiiiS1_E13min_distances+8];
	setp.lt.f32 	%p14, %f3, %f7;
	mov.b32 	%r79, 2;
	mov.pred 	%p30, 0;
	@%p14 bra 	$L__BB1_6;
$L__BB1_12:
	add.s32 	%r78, %r78, %r3;
	setp.lt.s32 	%p17, %r78, %r15;
	@%p17 bra 	$L__BB1_5;
$L__BB1_13:
	bar.sync 	0;
	not.pred 	%p18, %p29;
	@%p18 bra 	$L__BB1_15;
	ld.shared.u32 	%r45, [%r2];
	shl.b32 	%r46, %r45, 2;
	mov.u32 	%r47, _ZZ12findKNearestP13DistanceLabelPiiiS1_E12label_counts;
	add.s32 	%r48, %r47, %r46;
	atom.shared.add.u32 	%r49, [%r48], 1;
$L__BB1_15:
	bar.sync 	0;
	setp.ne.s32 	%p19, %r1, 0;
	@%p19 bra 	$L__BB1_17;
	ld.shared.u32 	%r50, [_ZZ12findKNearestP13DistanceLabelPiiiS1_E12label_counts];
	max.s32 	%r51, %r50, 0;
	ld.shared.u32 	%r52, [_ZZ12findKNearestP13DistanceLabelPiiiS1_E12label_counts+4];
	setp.gt.s32 	%p20, %r52, %r51;
	max.s32 	%r53, %r52, %r51;
	selp.u32 	%r54, 1, 0, %p20;
	ld.shared.u32 	%r55, [_ZZ12findKNearestP13DistanceLabelPiiiS1_E12label_counts+8];
	setp.gt.s32 	%p21, %r55, %r53;
	max.s32 	%r56, %r55, %r53;
	selp.b32 	%r57, 2, %r54, %p21;
	ld.shared.u32 	%r58, [_ZZ12findKNearestP13DistanceLabelPiiiS1_E12label_counts+12];
	setp.gt.s32 	%p22, %r58, %r56;
	max.s32 	%r59, %r58, %r56;
	selp.b32 	%r60, 3, %r57, %p22;
	ld.shared.u32 	%r61, [_ZZ12findKNearestP13DistanceLabelPiiiS1_E12label_counts+16];
	setp.gt.s32 	%p23, %r61, %r59;
	max.s32 	%r62, %r61, %r59;
	selp.b32 	%r63, 4, %r60, %p23;
	ld.shared.u32 	%r64, [_ZZ12findKNearestP13DistanceLabelPiiiS1_E12label_counts+20];
	setp.gt.s32 	%p24, %r64, %r62;
	max.s32 	%r65, %r64, %r62;
	selp.b32 	%r66, 5, %r63, %p24;
	ld.shared.u32 	%r67, [_ZZ12findKNearestP13DistanceLabelPiiiS1_E12label_counts+24];
	setp.gt.s32 	%p25, %r67, %r65;
	max.s32 	%r68, %r67, %r65;
	selp.b32 	%r69, 6, %r66, %p25;
	ld.shared.u32 	%r70, [_ZZ12findKNearestP13DistanceLabelPiiiS1_E12label_counts+28];
	setp.gt.s32 	%p26, %r70, %r68;
	max.s32 	%r71, %r70, %r68;
	selp.b32 	%r72, 7, %r69, %p26;
	ld.shared.u32 	%r73, [_ZZ12findKNearestP13DistanceLabelPiiiS1_E12label_counts+32];
	setp.gt.s32 	%p27, %r73, %r71;
	max.s32 	%r74, %r73, %r71;
	selp.b32 	%r75, 8, %r72, %p27;
	ld.shared.u32 	%r76, [_ZZ12findKNearestP13DistanceLabelPiiiS1_E12label_counts+36];
	setp.gt.s32 	%p28, %r76, %r74;
	selp.b32 	%r77, 9, %r75, %p28;
	cvta.to.global.u64 	%rd10, %rd5;
	st.global.u32 	[%rd10], %r77;
$L__BB1_17:
	ret;

}


// ===== COMPILED SASS (sm_100) =====

	.target	sm_100

	.elftype	@"ET_EXEC"


//--------------------- .note.nv.tkinfo           --------------------------
	.section	.note.nv.tkinfo,"",@"SHT_NOTE"
	.sectionflags	@"SHF_NOTE_NV_TKINFO"
	.tkinfo
        /*0018*/ 	.word	0x00000002
        /*0030*/ 	.string	""
        /*0030*/ 	.string	"ptxas"
        /*0030*/ 	.string	"Cuda compilation tools, release 13.0, V13.0.88"
        /*0030*/ 	.string	"Build cuda_13.0.r13.0/compiler.36424714_0"
        /*0030*/ 	.string	"-arch sm_100 -m 64 "



//--------------------- .note.nv.cuinfo           --------------------------
	.section	.note.nv.cuinfo,"",@"SHT_NOTE"
	.sectionflags	@"SHF_NOTE_NV_CUINFO"
        /*0018*/ 	.short	0x0002
        /*001a*/ 	.short	0x0064
        /*001c*/ 	.short	0x0082
	.zero		2


//--------------------- .nv.info                  --------------------------
	.section	.nv.info,"",@"SHT_CUDA_INFO"
	.align	4


	//----- nvinfo : EIATTR_REGCOUNT
	.align		4
        /*0000*/ 	.byte	0x04, 0x2f
        /*0002*/ 	.short	(.L_1 - .L_0)
	.align		4
.L_0:
        /*0004*/ 	.word	index@(_Z16computeDistancesPfS_P13DistanceLabeli)
        /*0008*/ 	.word	0x00000023


	//----- nvinfo : EIATTR_FRAME_SIZE
	.align		4
.L_1:
        /*000c*/ 	.byte	0x04, 0x11
        /*000e*/ 	.short	(.L_3 - .L_2)
	.align		4
.L_2:
        /*0010*/ 	.word	index@($__internal_0_$__cuda_sm20_sqrt_rn_f32_slowpath)
        /*0014*/ 	.word	0x00000000


	//----- nvinfo : EIATTR_FRAME_SIZE
	.align		4
.L_3:
        /*0018*/ 	.byte	0x04, 0x11
        /*001a*/ 	.short	(.L_5 - .L_4)
	.align		4
.L_4:
        /*001c*/ 	.word	index@(_Z16computeDistancesPfS_P13DistanceLabeli)
        /*0020*/ 	.word	0x00000000


	//----- nvinfo : EIATTR_REGCOUNT
	.align		4
.L_5:
        /*0024*/ 	.byte	0x04, 0x2f
        /*0026*/ 	.short	(.L_7 - .L_6)
	.align		4
.L_6:
        /*0028*/ 	.word	index@(_Z12findKNearestP13DistanceLabelPiiiS1_)
        /*002c*/ 	.word	0x00000014


	//----- nvinfo : EIATTR_FRAME_SIZE
	.align		4
.L_7:
        /*0030*/ 	.byte	0x04, 0x11
        /*0032*/ 	.short	(.L_9 - .L_8)
	.align		4
.L_8:
        /*0034*/ 	.word	index@(_Z12findKNearestP13DistanceLabelPiiiS1_)
        /*0038*/ 	.word	0x00000000


	//----- nvinfo : EIATTR_MIN_STACK_SIZE
	.align		4
.L_9:
        /*003c*/ 	.byte	0x04, 0x12
        /*003e*/ 	.short	(.L_11 - .L_10)
	.align		4
.L_10:
        /*0040*/ 	.word	index@(_Z12findKNearestP13DistanceLabelPiiiS1_)
        /*0044*/ 	.word	0x00000000


	//----- nvinfo : EIATTR_MIN_STACK_SIZE
	.align		4
.L_11:
        /*0048*/ 	.byte	0x04, 0x12
        /*004a*/ 	.short	(.L_13 - .L_12)
	.align		4
.L_12:
        /*004c*/ 	.word	index@(_Z16computeDistancesPfS_P13DistanceLabeli)
        /*0050*/ 	.word	0x00000000
.L_13:


//--------------------- .nv.compat                --------------------------
	.section	.nv.compat,"",@"SHT_CUDA_COMPAT_INFO"
	.align	4
        /*0000*/ 	.byte	0x02, 0x09, 0x00, 0x00, 0x02, 0x02, 0x01, 0x00, 0x02, 0x05, 0x05, 0x00, 0x03, 0x07, 0x01, 0x01
        /*0010*/ 	.byte	0x02, 0x03, 0x00, 0x00, 0x02, 0x06, 0x01, 0x00, 0x04, 0x0b, 0x08, 0x00, 0x01, 0x00, 0x00, 0x00
        /*0020*/ 	.byte	0x00, 0x00, 0x00, 0x00


//--------------------- .nv.info._Z12findKNearestP13DistanceLabelPiiiS1_ --------------------------
	.section	.nv.info._Z12findKNearestP13DistanceLabelPiiiS1_,"",@"SHT_CUDA_INFO"
	.sectionflags	@""
	.align	4


	//----- nvinfo : EIATTR_CUDA_API_VERSION
	.align		4
        /*0000*/ 	.byte	0x04, 0x37
        /*0002*/ 	.short	(.L_15 - .L_14)
.L_14:
        /*0004*/ 	.word	0x00000082


	//----- nvinfo : EIATTR_KPARAM_INFO
	.align		4
.L_15:
        /*0008*/ 	.byte	0x04, 0x17
        /*000a*/ 	.short	(.L_17 - .L_16)
.L_16:
        /*000c*/ 	.word	0x00000000
        /*0010*/ 	.short	0x0004
        /*0012*/ 	.short	0x0018
        /*0014*/ 	.byte	0x00, 0xf5, 0x21, 0x00


	//----- nvinfo : EIATTR_KPARAM_INFO
	.align		4
.L_17:
        /*0018*/ 	.byte	0x04, 0x17
        /*001a*/ 	.short	(.L_19 - .L_18)
.L_18:
        /*001c*/ 	.word	0x00000000
        /*0020*/ 	.short	0x0003
        /*0022*/ 	.short	0x0014
        /*0024*/ 	.byte	0x00, 0xf0, 0x11, 0x00


	//----- nvinfo : EIATTR_KPARAM_INFO
	.align		4
.L_19:
        /*0028*/ 	.byte	0x04, 0x17
        /*002a*/ 	.short	(.L_21 - .L_20)
.L_20:
        /*002c*/ 	.word	0x00000000
        /*0030*/ 	.short	0x0002
        /*0032*/ 	.short	0x0010
        /*0034*/ 	.byte	0x00, 0xf0, 0x11, 0x00


	//----- nvinfo : EIATTR_KPARAM_INFO
	.align		4
.L_21:
        /*0038*/ 	.byte	0x04, 0x17
        /*003a*/ 	.short	(.L_23 - .L_22)
.L_22:
        /*003c*/ 	.word	0x00000000
        /*0040*/ 	.short	0x0001
        /*0042*/ 	.short	0x0008
        /*0044*/ 	.byte	0x00, 0xf5, 0x21, 0x00


	//----- nvinfo : EIATTR_KPARAM_INFO
	.align		4
.L_23:
        /*0048*/ 	.byte	0x04, 0x17
        /*004a*/ 	.short	(.L_25 - .L_24)
.L_24:
        /*004c*/ 	.word	0x00000000
        /*0050*/ 	.short	0x0000
        /*0052*/ 	.short	0x0000
        /*0054*/ 	.byte	0x00, 0xf5, 0x21, 0x00


	//----- nvinfo : EIATTR_SPARSE_MMA_MASK
	.align		4
.L_25:
        /*0058*/ 	.byte	0x03, 0x50
        /*005a*/ 	.short	0x0000


	//----- nvinfo : EIATTR_MAXREG_COUNT
	.align		4
        /*005c*/ 	.byte	0x03, 0x1b
        /*005e*/ 	.short	0x00ff


	//----- nvinfo : EIATTR_NUM_BARRIERS
	.align		4
        /*0060*/ 	.byte	0x02, 0x4c
        /*0062*/ 	.byte	0x01
	.zero		1


	//----- nvinfo : EIATTR_MERCURY_ISA_VERSION
	.align		4
        /*0064*/ 	.byte	0x03, 0x5f
        /*0066*/ 	.short	0x0101


	//----- nvinfo : EIATTR_VRC_CTA_INIT_COUNT
	.align		4
        /*0068*/ 	.byte	0x02, 0x4a
	.zero		1
	.zero		1


	//----- nvinfo : EIATTR_EXIT_INSTR_OFFSETS
	.align		4
        /*006c*/ 	.byte	0x04, 0x1c
        /*006e*/ 	.short	(.L_27 - .L_26)


	//   ....[0]....
.L_26:
        /*0070*/ 	.word	0x00000780


	//   ....[1]....
        /*0074*/ 	.word	0x000009a0


	//----- nvinfo : EIATTR_CRS_STACK_SIZE
	.align		4
.L_27:
        /*0078*/ 	.byte	0x04, 0x1e
        /*007a*/ 	.short	(.L_29 - .L_28)
.L_28:
        /*007c*/ 	.word	0x00000000


	//----- nvinfo : EIATTR_CBANK_PARAM_SIZE
	.align		4
.L_29:
        /*0080*/ 	.byte	0x03, 0x19
        /*0082*/ 	.short	0x0020


	//----- nvinfo : EIATTR_PARAM_CBANK
	.align		4
        /*0084*/ 	.byte	0x04, 0x0a
        /*0086*/ 	.short	(.L_31 - .L_30)
	.align		4
.L_30:
        /*0088*/ 	.word	index@(.nv.constant0._Z12findKNearestP13DistanceLabelPiiiS1_)
        /*008c*/ 	.short	0x0380
        /*008e*/ 	.short	0x0020


	//----- nvinfo : EIATTR_SW_WAR
	.align		4
.L_31:
        /*0090*/ 	.byte	0x04, 0x36
        /*0092*/ 	.short	(.L_33 - .L_32)
.L_32:
        /*0094*/ 	.word	0x00000008
.L_33:


//--------------------- .nv.info._Z16computeDistancesPfS_P13DistanceLabeli --------------------------
	.section	.nv.info._Z16computeDistancesPfS_P13DistanceLabeli,"",@"SHT_CUDA_INFO"
	.sectionflags	@""
	.align	4


	//----- nvinfo : EIATTR_CUDA_API_VERSION
	.align		4
        /*0000*/ 	.byte	0x04, 0x37
        /*0002*/ 	.short	(.L_35 - .L_34)
.L_34:
        /*0004*/ 	.word	0x00000082


	//----- nvinfo : EIATTR_KPARAM_INFO
	.align		4
.L_35:
        /*0008*/ 	.byte	0x04, 0x17
        /*000a*/ 	.short	(.L_37 - .L_36)
.L_36:
        /*000c*/ 	.word	0x00000000
        /*0010*/ 	.short	0x0003
        /*0012*/ 	.short	0x0018
        /*0014*/ 	.byte	0x00, 0xf0, 0x11, 0x00


	//----- nvinfo : EIATTR_KPARAM_INFO
	.align		4
.L_37:
        /*0018*/ 	.byte	0x04, 0x17
        /*001a*/ 	.short	(.L_39 - .L_38)
.L_38:
        /*001c*/ 	.word	0x00000000
        /*0020*/ 	.short	0x0002
        /*0022*/ 	.short	0x0010
        /*0024*/ 	.byte	0x00, 0xf5, 0x21, 0x00


	//----- nvinfo : EIATTR_KPARAM_INFO
	.align		4
.L_39:
        /*0028*/ 	.byte	0x04, 0x17
        /*002a*/ 	.short	(.L_41 - .L_40)
.L_40:
        /*002c*/ 	.word	0x00000000
        /*0030*/ 	.short	0x0001
        /*0032*/ 	.short	0x0008
        /*0034*/ 	.byte	0x00, 0xf5, 0x21, 0x00


	//----- nvinfo : EIATTR_KPARAM_INFO
	.align		4
.L_41:
        /*0038*/ 	.byte	0x04, 0x17
        /*003a*/ 	.short	(.L_43 - .L_42)
.L_42:
        /*003c*/ 	.word	0x00000000
        /*0040*/ 	.short	0x0000
        /*0042*/ 	.short	0x0000
        /*0044*/ 	.byte	0x00, 0xf5, 0x21, 0x00


	//----- nvinfo : EIATTR_SPARSE_MMA_MASK
	.align		4
.L_43:
        /*0048*/ 	.byte	0x03, 0x50
        /*004a*/ 	.short	0x0000


	//----- nvinfo : EIATTR_MAXREG_COUNT
	.align		4
        /*004c*/ 	.byte	0x03, 0x1b
        /*004e*/ 	.short	0x00ff


	//----- nvinfo : EIATTR_NUM_BARRIERS
	.align		4
        /*0050*/ 	.byte	0x02, 0x4c
        /*0052*/ 	.byte	0x01
	.zero		1


	//----- nvinfo : EIATTR_MERCURY_ISA_VERSION
	.align		4
        /*0054*/ 	.byte	0x03, 0x5f
        /*0056*/ 	.short	0x0101


	//----- nvinfo : EIATTR_VRC_CTA_INIT_COUNT
	.align		4
        /*0058*/ 	.byte	0x02, 0x4a
	.zero		1
	.zero		1


	//----- nvinfo : EIATTR_EXIT_INSTR_OFFSETS
	.align		4
        /*005c*/ 	.byte	0x04, 0x1c
        /*005e*/ 	.short	(.L_45 - .L_44)


	//   ....[0]....
.L_44:
        /*0060*/ 	.word	0x000005c0


	//   ....[1]....
        /*0064*/ 	.word	0x000011f0


	//----- nvinfo : EIATTR_CRS_STACK_SIZE
	.align		4
.L_45:
        /*0068*/ 	.byte	0x04, 0x1e
        /*006a*/ 	.short	(.L_47 - .L_46)
.L_46:
        /*006c*/ 	.word	0x00000000


	//----- nvinfo : EIATTR_CBANK_PARAM_SIZE
	.align		4
.L_47:
        /*0070*/ 	.byte	0x03, 0x19
        /*0072*/ 	.short	0x001c


	//----- nvinfo : EIATTR_PARAM_CBANK
	.align		4
        /*0074*/ 	.byte	0x04, 0x0a
        /*0076*/ 	.short	(.L_49 - .L_48)
	.align		4
.L_48:
        /*0078*/ 	.word	index@(.nv.constant0._Z16computeDistancesPfS_P13DistanceLabeli)
        /*007c*/ 	.short	0x0380
        /*007e*/ 	.short	0x001c


	//----- nvinfo : EIATTR_SW_WAR
	.align		4
.L_49:
        /*0080*/ 	.byte	0x04, 0x36
        /*0082*/ 	.short	(.L_51 - .L_50)
.L_50:
        /*0084*/ 	.word	0x00000008
.L_51:


//--------------------- .nv.callgraph             --------------------------
	.section	.nv.callgraph,"",@"SHT_CUDA_CALLGRAPH"
	.align	4
	.sectionentsize	8
	.align		4
        /*0000*/ 	.word	0x00000000
	.align		4
        /*0004*/ 	.word	0xffffffff
	.align		4
        /*0008*/ 	.word	0x00000000
	.align		4
        /*000c*/ 	.word	0xfffffffe
	.align		4
        /*0010*/ 	.word	0x00000000
	.align		4
        /*0014*/ 	.word	0xfffffffd
	.align		4
        /*0018*/ 	.word	0x00000000
	.align		4
        /*001c*/ 	.word	0xfffffffc


//--------------------- .text._Z12findKNearestP13DistanceLabelPiiiS1_ --------------------------
	.section	.text._Z12findKNearestP13DistanceLabelPiiiS1_,"ax",@progbits
	.align	128
        .global         _Z12findKNearestP13DistanceLabelPiiiS1_
        .type           _Z12findKNearestP13DistanceLabelPiiiS1_,@function
        .size           _Z12findKNearestP13DistanceLabelPiiiS1_,(.L_x_28 - _Z12findKNearestP13DistanceLabelPiiiS1_)
        .other          _Z12findKNearestP13DistanceLabelPiiiS1_,@"STO_CUDA_ENTRY STV_DEFAULT"
_Z12findKNearestP13DistanceLabelPiiiS1_:
.text._Z12findKNearestP13DistanceLabelPiiiS1_:
[----:B------:R-:W-:Y:S01]  /*0000*/  LDC R1, c[0x0][0x37c] ;  /* 0x0000df00ff017b82 */ /* 0x000fe20000000800 */
[----:B------:R-:W0:Y:S07]  /*0010*/  S2R R0, SR_TID.X ;  /* 0x0000000000007919 */ /* 0x000e2e0000002100 */
[----:B------:R-:W1:Y:S01]  /*0020*/  S2UR UR5, SR_CgaCtaId ;  /* 0x00000000000579c3 */ /* 0x000e620000008800 */
[----:B------:R-:W-:Y:S01]  /*0030*/  UMOV UR4, 0x400 ;  /* 0x0000040000047882 */ /* 0x000fe20000000000 */
[----:B------:R-:W-:Y:S01]  /*0040*/  BSSY.RECONVERGENT B0, `(.L_x_0) ;  /* 0x0000015000007945 */ /* 0x000fe20003800200 */
[----:B------:R-:W-:Y:S01]  /*0050*/  IMAD.U32 R9, RZ, RZ, UR4 ;  /* 0x00000004ff097e24 */ /* 0x000fe2000f8e00ff */
[----:B------:R-:W-:-:S03]  /*0060*/  PLOP3.LUT P1, PT, PT, PT, PT, 0x8, 0x80 ;  /* 0x000000000080781c */ /* 0x000fc60003f2e170 */
[----:B------:R-:W-:Y:S02]  /*0070*/  VIADD R3, R9, 0x34 ;  /* 0x0000003409037836 */ /* 0x000fe40000000000 */
[----:B-1----:R-:W-:-:S05]  /*0080*/  IMAD.U32 R8, RZ, RZ, UR5 ;  /* 0x00000005ff087e24 */ /* 0x002fca000f8e00ff */
[----:B------:R-:W-:Y:S02]  /*0090*/  LEA R3, R8, R3, 0x18 ;  /* 0x0000000308037211 */ /* 0x000fe400078ec0ff */
[----:B0-----:R-:W-:-:S03]  /*00a0*/  ISETP.GT.U32.AND P0, PT, R0, 0x9, PT ;  /* 0x000000090000780c */ /* 0x001fc60003f04070 */
[----:B------:R-:W-:-:S10]  /*00b0*/  IMAD R2, R0, 0x4, R3 ;  /* 0x0000000400027824 */ /* 0x000fd400078e0203 */
[----:B------:R-:W-:Y:S05]  /*00c0*/  @P0 BRA `(.L_x_1) ;  /* 0x0000000000300947 */ /* 0x000fea0003800000 */
[----:B------:R-:W-:Y:S02]  /*00d0*/  ISETP.GT.U32.AND P0, PT, R0, 0x2, PT ;  /* 0x000000020000780c */ /* 0x000fe40003f04070 */
[----:B------:R-:W-:-:S05]  /*00e0*/  LEA R5, R8, R9, 0x18 ;  /* 0x0000000908057211 */ /* 0x000fca00078ec0ff */
[----:B------:R-:W-:-:S05]  /*00f0*/  IMAD R5, R0, 0x4, R5 ;  /* 0x0000000400057824 */ /* 0x000fca00078e0205 */
[----:B------:R0:W-:Y:S01]  /*0100*/  STS [R5], RZ ;  /* 0x000000ff05007388 */ /* 0x0001e20000000800 */
[----:B------:R-:W-:Y:S01]  /*0110*/  @!P0 VIADD R7, R9, 0x28 ;  /* 0x0000002809078836 */ /* 0x000fe20000000000 */
[----:B------:R-:W-:Y:S01]  /*0120*/  @!P0 PLOP3.LUT P1, PT, PT, PT, PT, 0x80, 0x8 ;  /* 0x000000000008881c */ /* 0x000fe20003f2f070 */
[----:B------:R-:W-:Y:S02]  /*0130*/  @!P0 IMAD.MOV.U32 R4, RZ, RZ, 0x7f800000 ;  /* 0x7f800000ff048424 */ /* 0x000fe400078e00ff */
[----:B------:R-:W-:Y:S01]  /*0140*/  @!P0 IMAD.MOV.U32 R11, RZ, RZ, -0x1 ;  /* 0xffffffffff0b8424 */ /* 0x000fe200078e00ff */
[----:B------:R-:W-:-:S05]  /*0150*/  @!P0 LEA R7, R8, R7, 0x18 ;  /* 0x0000000708078211 */ /* 0x000fca00078ec0ff */
[----:B------:R-:W-:-:S05]  /*0160*/  @!P0 IMAD R7, R0, 0x4, R7 ;  /* 0x0000000400078824 */ /* 0x000fca00078e0207 */
[----:B------:R0:W-:Y:S04]  /*0170*/  @!P0 STS [R7], R4 ;  /* 0x0000000407008388 */ /* 0x0001e80000000800 */
[----:B------:R0:W-:Y:S02]  /*0180*/  @!P0 STS [R2], R11 ;  /* 0x0000000b02008388 */ /* 0x0001e40000000800 */
.L_x_1:
[----:B------:R-:W-:Y:S05]  /*0190*/  BSYNC.RECONVERGENT B0 ;  /* 0x0000000000007941 */ /* 0x000fea0003800200 */
.L_x_0:
[----:B------:R-:W1:Y:S01]  /*01a0*/  LDCU UR4, c[0x0][0x390] ;  /* 0x00007200ff0477ac */ /* 0x000e620008000800 */
[----:B------:R-:W-:Y:S01]  /*01b0*/  BSSY.RECONVERGENT B1, `(.L_x_2) ;  /* 0x0000051000017945 */ /* 0x000fe20003800200 */
[----:B------:R-:W2:Y:S01]  /*01c0*/  LDCU.64 UR6, c[0x0][0x358] ;  /* 0x00006b00ff0677ac */ /* 0x000ea20008000a00 */
[----:B------:R-:W-:Y:S01]  /*01d0*/  BAR.SYNC.DEFER_BLOCKING 0x0 ;  /* 0x0000000000007b1d */ /* 0x000fe20000010000 */
[----:B-1----:R-:W-:-:S13]  /*01e0*/  ISETP.GE.AND P0, PT, R0, UR4, PT ;  /* 0x0000000400007c0c */ /* 0x002fda000bf06270 */
[----:B--2---:R-:W-:Y:S05]  /*01f0*/  @P0 BRA `(.L_x_3) ;  /* 0x0000000400300947 */ /* 0x004fea0003800000 */
[C---:B------:R-:W-:Y:S01]  /*0200*/  LEA R12, R8.reuse, R9, 0x18 ;  /* 0x00000009080c7211 */ /* 0x040fe200078ec0ff */
[----:B0-----:R-:W0:Y:S01]  /*0210*/  LDC R5, c[0x0][0x360] ;  /* 0x0000d800ff057b82 */ /* 0x001e220000000800 */
[----:B------:R-:W-:Y:S02]  /*0220*/  VIADD R9, R9, 0x28 ;  /* 0x0000002809097836 */ /* 0x000fe40000000000 */
[----:B------:R-:W-:Y:S02]  /*0230*/  IMAD.MOV.U32 R4, RZ, RZ, R0 ;  /* 0x000000ffff047224 */ /* 0x000fe400078e0000 */
[----:B------:R-:W1:Y:S01]  /*0240*/  LDS R12, [R12+0x28] ;  /* 0x000028000c0c7984 */ /* 0x000e620000000800 */
[----:B------:R-:W-:-:S07]  /*0250*/  LEA R6, R8, R9, 0x18 ;  /* 0x0000000908067211 */ /* 0x000fce00078ec0ff */
.L_x_11:
[----:B------:R-:W2:Y:S01]  /*0260*/  LDC.64 R8, c[0x0][0x380] ;  /* 0x0000e000ff087b82 */ /* 0x000ea20000000a00 */
[----:B------:R-:W3:Y:S07]  /*0270*/  LDCU UR4, c[0x0][0x390] ;  /* 0x00007200ff0477ac */ /* 0x000eee0008000800 */
[----:B------:R-:W4:Y:S01]  /*0280*/  LDC.64 R10, c[0x0][0x388] ;  /* 0x0000e200ff0a7b82 */ /* 0x000f220000000a00 */
[----:B--2---:R-:W-:-:S05]  /*0290*/  IMAD.WIDE R8, R4, 0x8, R8 ;  /* 0x0000000804087825 */ /* 0x004fca00078e0208 */
[----:B------:R-:W1:Y:S01]  /*02a0*/  LDG.E R7, desc[UR6][R8.64] ;  /* 0x0000000608077981 */ /* 0x000e62000c1e1900 */
[----:B----4-:R-:W-:-:S05]  /*02b0*/  IMAD.WIDE R10, R4, 0x4, R10 ;  /* 0x00000004040a7825 */ /* 0x010fca00078e020a */
[----:B-----5:R2:W5:Y:S01]  /*02c0*/  LDG.E R17, desc[UR6][R10.64] ;  /* 0x000000060a117981 */ /* 0x020562000c1e1900 */
[----:B0-----:R-:W-:Y:S01]  /*02d0*/  IMAD.IADD R4, R5, 0x1, R4 ;  /* 0x0000000105047824 */ /* 0x001fe200078e0204 */
[----:B------:R-:W-:Y:S04]  /*02e0*/  BSSY.RECONVERGENT B0, `(.L_x_4) ;  /* 0x000003c000007945 */ /* 0x000fe80003800200 */
[----:B------:R-:W-:Y:S01]  /*02f0*/  BSSY.RELIABLE B2, `(.L_x_5) ;  /* 0x000001a000027945 */ /* 0x000fe20003800100 */
[----:B------:R-:W-:Y:S01]  /*0300*/  PLOP3.LUT P0, PT, PT, PT, PT, 0x80, 0x8 ;  /* 0x000000000008781c */ /* 0x000fe20003f0f070 */
[----:B------:R-:W-:Y:S01]  /*0310*/  IMAD.MOV.U32 R14, RZ, RZ, RZ ;  /* 0x000000ffff0e7224 */ /* 0x000fe200078e00ff */
[----:B---3--:R-:W-:Y:S01]  /*0320*/  ISETP.GE.AND P2, PT, R4, UR4, PT ;  /* 0x0000000404007c0c */ /* 0x008fe2000bf46270 */
[----:B------:R-:W-:Y:S01]  /*0330*/  IMAD.MOV.U32 R16, RZ, RZ, R6 ;  /* 0x000000ffff107224 */ /* 0x000fe200078e0006 */
[----:B-1----:R-:W-:-:S13]  /*0340*/  FSETP.GEU.AND P3, PT, R7, R12, PT ;  /* 0x0000000c0700720b */ /* 0x002fda0003f6e000 */
[----:B--2---:R-:W-:Y:S05]  /*0350*/  @!P3 BRA `(.L_x_6) ;  /* 0x00000000004cb947 */ /* 0x004fea0003800000 */
[----:B------:R-:W0:Y:S01]  /*0360*/  S2UR UR5, SR_CgaCtaId ;  /* 0x00000000000579c3 */ /* 0x000e220000008800 */
[----:B------:R-:W-:Y:S01]  /*0370*/  UMOV UR4, 0x400 ;  /* 0x0000040000047882 */ /* 0x000fe20000000000 */
[----:B------:R-:W-:Y:S02]  /*0380*/  IMAD.MOV.U32 R14, RZ, RZ, 0x1 ;  /* 0x00000001ff0e7424 */ /* 0x000fe400078e00ff */
[----:B------:R-:W-:-:S04]  /*0390*/  IMAD.U32 R9, RZ, RZ, UR4 ;  /* 0x00000004ff097e24 */ /* 0x000fc8000f8e00ff */
[----:B------:R-:W-:Y:S02]  /*03a0*/  VIADD R11, R9, 0x28 ;  /* 0x00000028090b7836 */ /* 0x000fe40000000000 */
[----:B0-----:R-:W-:-:S05]  /*03b0*/  IMAD.U32 R8, RZ, RZ, UR5 ;  /* 0x00000005ff087e24 */ /* 0x001fca000f8e00ff */
[----:B------:R-:W-:-:S05]  /*03c0*/  LEA R10, R8, R9, 0x18 ;  /* 0x00000009080a7211 */ /* 0x000fca00078ec0ff */
[----:B------:R-:W0:Y:S02]  /*03d0*/  LDS R6, [R10+0x2c] ;  /* 0x00002c000a067984 */ /* 0x000e240000000800 */
[----:B0-----:R-:W-:Y:S02]  /*03e0*/  FSETP.GEU.AND P3, PT, R7, R6, PT ;  /* 0x000000060700720b */ /* 0x001fe40003f6e000 */
[----:B------:R-:W-:-:S05]  /*03f0*/  LEA R6, R8, R11, 0x18 ;  /* 0x0000000b08067211 */ /* 0x000fca00078ec0ff */
[----:B------:R-:W-:-:S06]  /*0400*/  VIADD R16, R6, 0x4 ;  /* 0x0000000406107836 */ /* 0x000fcc0000000000 */
[----:B------:R-:W-:Y:S05]  /*0410*/  @!P3 BRA `(.L_x_6) ;  /* 0x00000000001cb947 */ /* 0x000fea0003800000 */
[----:B------:R-:W0:Y:S02]  /*0420*/  LDS R10, [R10+0x30] ;  /* 0x000030000a0a7984 */ /* 0x000e240000000800 */
[----:B0-----:R-:W-:-:S13]  /*0430*/  FSETP.GEU.AND P0, PT, R7, R10, PT ;  /* 0x0000000a0700720b */ /* 0x001fda0003f0e000 */
[----:B------:R-:W-:Y:S05]  /*0440*/  @P0 BREAK.RELIABLE B2 ;  /* 0x0000000000020942 */ /* 0x000fea0003800100 */
[----:B------:R-:W-:Y:S05]  /*0450*/  @P0 BRA `(.L_x_7) ;  /* 0x0000000000900947 */ /* 0x000fea0003800000 */
[----:B------:R-:W-:Y:S01]  /*0460*/  PLOP3.LUT P0, PT, PT, PT, PT, 0x8, 0x80 ;  /* 0x000000000080781c */ /* 0x000fe20003f0e170 */
[----:B------:R-:W-:Y:S02]  /*0470*/  VIADD R16, R6, 0x8 ;  /* 0x0000000806107836 */ /* 0x000fe40000000000 */
[----:B------:R-:W-:-:S10]  /*0480*/  IMAD.MOV.U32 R14, RZ, RZ, 0x2 ;  /* 0x00000002ff0e7424 */ /* 0x000fd400078e00ff */
.L_x_6:
[----:B------:R-:W-:Y:S05]  /*0490*/  BSYNC.RELIABLE B2 ;  /* 0x0000000000027941 */ /* 0x000fea0003800100 */
.L_x_5:
[----:B------:R-:W-:Y:S04]  /*04a0*/  BSSY.RECONVERGENT B2, `(.L_x_8) ;  /* 0x0000016000027945 */ /* 0x000fe80003800200 */
[----:B------:R-:W-:Y:S05]  /*04b0*/  @!P0 BRA `(.L_x_9) ;  /* 0x0000000000508947 */ /* 0x000fea0003800000 */
[----:B------:R-:W0:Y:S01]  /*04c0*/  S2UR UR5, SR_CgaCtaId ;  /* 0x00000000000579c3 */ /* 0x000e220000008800 */
[----:B------:R-:W-:Y:S01]  /*04d0*/  UMOV UR4, 0x400 ;  /* 0x0000040000047882 */ /* 0x000fe20000000000 */
[----:B------:R-:W-:Y:S01]  /*04e0*/  VIADD R8, R3, 0x8 ;  /* 0x0000000803087836 */ /* 0x000fe20000000000 */
[----:B------:R-:W-:Y:S01]  /*04f0*/  UIADD3 UR4, UPT, UPT, UR4, 0x28, URZ ;  /* 0x0000002804047890 */ /* 0x000fe2000fffe0ff */
[----:B------:R-:W-:-:S03]  /*0500*/  IMAD.MOV.U32 R10, RZ, RZ, RZ ;  /* 0x000000ffff0a7224 */ /* 0x000fc600078e00ff */
[----:B0-----:R-:W-:-:S06]  /*0510*/  ULEA UR4, UR5, UR4, 0x18 ;  /* 0x0000000405047291 */ /* 0x001fcc000f8ec0ff */
[----:B------:R-:W-:-:S04]  /*0520*/  IMAD.U32 R6, RZ, RZ, UR4 ;  /* 0x00000004ff067e24 */ /* 0x000fc8000f8e00ff */
[----:B------:R-:W-:-:S07]  /*0530*/  VIADD R9, R6, 0x8 ;  /* 0x0000000806097836 */ /* 0x000fce0000000000 */
.L_x_10:
[----:B------:R-:W0:Y:S01]  /*0540*/  LDS R12, [R9+-0x4] ;  /* 0xfffffc00090c7984 */ /* 0x000e220000000800 */
[----:B------:R-:W-:Y:S02]  /*0550*/  VIADD R11, R10, 0x1 ;  /* 0x000000010a0b7836 */ /* 0x000fe40000000000 */
[----:B------:R-:W-:Y:S02]  /*0560*/  VIADD R13, R8, 0xfffffffc ;  /* 0xfffffffc080d7836 */ /* 0x000fe40000000000 */
[----:B------:R-:W-:Y:S01]  /*0570*/  VIADD R10, R10, 0xffffffff ;  /* 0xffffffff0a0a7836 */ /* 0x000fe20000000000 */
[----:B------:R-:W-:Y:S01]  /*0580*/  ISETP.GT.U32.AND P0, PT, R11, R14, PT ;  /* 0x0000000e0b00720c */ /* 0x000fe20003f04070 */
[----:B------:R-:W-:Y:S01]  /*0590*/  VIADD R11, R9, 0xfffffffc ;  /* 0xfffffffc090b7836 */ /* 0x000fe20000000000 */
[----:B0-----:R0:W-:Y:S04]  /*05a0*/  STS [R9], R12 ;  /* 0x0000000c09007388 */ /* 0x0011e80000000800 */
[----:B------:R-:W1:Y:S01]  /*05b0*/  LDS R15, [R8+-0x4] ;  /* 0xfffffc00080f7984 */ /* 0x000e620000000800 */
[----:B0-----:R-:W-:-:S03]  /*05c0*/  IMAD.MOV.U32 R9, RZ, RZ, R11 ;  /* 0x000000ffff097224 */ /* 0x001fc600078e000b */
[----:B-1----:R0:W-:Y:S02]  /*05d0*/  STS [R8], R15 ;  /* 0x0000000f08007388 */ /* 0x0021e40000000800 */
[----:B0-----:R-:W-:Y:S01]  /*05e0*/  IMAD.MOV.U32 R8, RZ, RZ, R13 ;  /* 0x000000ffff087224 */ /* 0x001fe200078e000d */
[----:B------:R-:W-:Y:S06]  /*05f0*/  @P0 BRA `(.L_x_10) ;  /* 0xfffffffc00d00947 */ /* 0x000fec000383ffff */
.L_x_9:
[----:B------:R-:W-:Y:S05]  /*0600*/  BSYNC.RECONVERGENT B2 ;  /* 0x0000000000027941 */ /* 0x000fea0003800200 */
.L_x_8:
[----:B------:R-:W0:Y:S01]  /*0610*/  S2UR UR5, SR_CgaCtaId ;  /* 0x00000000000579c3 */ /* 0x000e220000008800 */
[----:B------:R-:W-:Y:S01]  /*0620*/  UMOV UR4, 0x400 ;  /* 0x0000040000047882 */ /* 0x000fe20000000000 */
[----:B------:R-:W-:Y:S01]  /*0630*/  IMAD R14, R14, 0x4, R3 ;  /* 0x000000040e0e7824 */ /* 0x000fe200078e0203 */
[----:B------:R1:W-:Y:S01]  /*0640*/  STS [R16], R7 ;  /* 0x0000000710007388 */ /* 0x0003e20000000800 */
[----:B------:R-:W-:-:S03]  /*0650*/  IMAD.U32 R9, RZ, RZ, UR4 ;  /* 0x00000004ff097e24 */ /* 0x000fc6000f8e00ff */
[----:B-----5:R1:W-:Y:S01]  /*0660*/  STS [R14], R17 ;  /* 0x000000110e007388 */ /* 0x0203e20000000800 */
[----:B0-----:R-:W-:-:S05]  /*0670*/  IMAD.U32 R8, RZ, RZ, UR5 ;  /* 0x00000005ff087e24 */ /* 0x001fca000f8e00ff */
[----:B------:R-:W-:-:S06]  /*0680*/  LEA R12, R8, R9, 0x18 ;  /* 0x00000009080c7211 */ /* 0x000fcc00078ec0ff */
[----:B-1----:R-:W0:Y:S02]  /*0690*/  LDS R12, [R12+0x28] ;  /* 0x000028000c0c7984 */ /* 0x002e240000000800 */
.L_x_7:
[----:B------:R-:W-:Y:S05]  /*06a0*/  BSYNC.RECONVERGENT B0 ;  /* 0x0000000000007941 */ /* 0x000fea0003800200 */
.L_x_4:
[----:B------:R-:W-:Y:S05]  /*06b0*/  @!P2 BRA `(.L_x_11) ;  /* 0xfffffff800e8a947 */ /* 0x000fea000383ffff */
.L_x_3:
[----:B------:R-:W-:Y:S05]  /*06c0*/  BSYNC.RECONVERGENT B1 ;  /* 0x0000000000017941 */ /* 0x000fea0003800200 */
.L_x_2:
[----:B------:R-:W-:Y:S05]  /*06d0*/  WARPSYNC.ALL ;  /* 0x0000000000007948 */ /* 0x000fea0003800000 */
[----:B------:R-:W-:Y:S01]  /*06e0*/  BAR.SYNC.DEFER_BLOCKING 0x0 ;  /* 0x0000000000007b1d */ /* 0x000fe20000010000 */
[----:B------:R-:W-:-:S05]  /*06f0*/  ISETP.NE.AND P0, PT, R0, RZ, PT ;  /* 0x000000ff0000720c */ /* 0x000fca0003f05270 */
[----:B------:R-:W-:Y:S04]  /*0700*/  BSSY.RECONVERGENT B0, `(.L_x_12) ;  /* 0x0000006000007945 */ /* 0x000fe80003800200 */
[----:B------:R-:W-:Y:S05]  /*0710*/  @!P1 BRA `(.L_x_13) ;  /* 0x0000000000109947 */ /* 0x000fea0003800000 */
[----:B0-----:R-:W0:Y:S01]  /*0720*/  LDS R2, [R2] ;  /* 0x0000000002027984 */ /* 0x001e220000000800 */
[----:B------:R-:W-:-:S05]  /*0730*/  LEA R3, R8, R9, 0x18 ;  /* 0x0000000908037211 */ /* 0x000fca00078ec0ff */
[----:B0-----:R-:W-:-:S05]  /*0740*/  IMAD R0, R2, 0x4, R3 ;  /* 0x0000000402007824 */ /* 0x001fca00078e0203 */
[----:B------:R1:W-:Y:S02]  /*0750*/  ATOMS.POPC.INC.32 RZ, [R0+URZ] ;  /* 0x0000000000ff7f8c */ /* 0x0003e4000d8000ff */
.L_x_13:
[----:B------:R-:W-:Y:S05]  /*0760*/  BSYNC.RECONVERGENT B0 ;  /* 0x0000000000007941 */ /* 0x000fea0003800200 */
.L_x_12:
[----:B------:R-:W-:Y:S06]  /*0770*/  BAR.SYNC.DEFER_BLOCKING 0x0 ;  /* 0x0000000000007b1d */ /* 0x000fec0000010000 */
[----:B------:R-:W-:Y:S05]  /*0780*/  @P0 EXIT ;  /* 0x000000000000094d */ /* 0x000fea0003800000 */
[----:B0-----:R-:W-:-:S05]  /*0790*/  LEA R12, R8, R9, 0x18 ;  /* 0x00000009080c7211 */ /* 0x001fca00078ec0ff */
[----:B------:R-:W0:Y:S04]  /*07a0*/  LDS.128 R8, [R12] ;  /* 0x000000000c087984 */ /* 0x000e280000000c00 */
[----:B------:R-:W2:Y:S04]  /*07b0*/  LDS.128 R4, [R12+0x10] ;  /* 0x000010000c047984 */ /* 0x000ea80000000c00 */
[----:B------:R-:W3:Y:S01]  /*07c0*/  LDS.64 R2, [R12+0x20] ;  /* 0x000020000c027984 */ /* 0x000ee20000000a00 */
[----:B0-----:R-:W-:-:S04]  /*07d0*/  VIMNMX R8, PT, PT, RZ, R8, !PT ;  /* 0x00000008ff087248 */ /* 0x001fc80007fe0100 */
[----:B------:R-:W-:Y:S02]  /*07e0*/  VIMNMX R13, PT, PT, R8, R9, !PT ;  /* 0x00000009080d7248 */ /* 0x000fe40007fe0100 */
[----:B------:R-:W-:Y:S02]  /*07f0*/  ISETP.GT.AND P0, PT, R9, R8, PT ;  /* 0x000000080900720c */ /* 0x000fe40003f04270 */
[----:B------:R-:W-:Y:S02]  /*0800*/  VIMNMX R8, PT, PT, R13, R10, !PT ;  /* 0x0000000a0d087248 */ /* 0x000fe40007fe0100 */
[----:B------:R-:W-:Y:S02]  /*0810*/  ISETP.GT.AND P1, PT, R10, R13, PT ;  /* 0x0000000d0a00720c */ /* 0x000fe40003f24270 */
[----:B-1----:R-:W-:Y:S02]  /*0820*/  SEL R0, RZ, 0x1, !P0 ;  /* 0x00000001ff007807 */ /* 0x002fe40004000000 */
[----:B------:R-:W-:-:S02]  /*0830*/  VIMNMX R9, PT, PT, R8, R11, !PT ;  /* 0x0000000b08097248 */ /* 0x000fc40007fe0100 */
[----:B------:R-:W-:Y:S02]  /*0840*/  ISETP.GT.AND P0, PT, R11, R8, PT ;  /* 0x000000080b00720c */ /* 0x000fe40003f04270 */
[----:B------:R-:W-:Y:S02]  /*0850*/  SEL R0, R0, 0x2, !P1 ;  /* 0x0000000200007807 */ /* 0x000fe40004800000 */
[----:B--2---:R-:W-:Y:S02]  /*0860*/  VIMNMX R8, PT, PT, R9, R4, !PT ;  /* 0x0000000409087248 */ /* 0x004fe40007fe0100 */
[----:B------:R-:W-:Y:S02]  /*0870*/  ISETP.GT.AND P1, PT, R4, R9, PT ;  /* 0x000000090400720c */ /* 0x000fe40003f24270 */
[----:B------:R-:W-:Y:S02]  /*0880*/  SEL R0, R0, 0x3, !P0 ;  /* 0x0000000300007807 */ /* 0x000fe40004000000 */
[----:B------:R-:W-:-:S02]  /*0890*/  VIMNMX R9, PT, PT, R8, R5, !PT ;  /* 0x0000000508097248 */ /* 0x000fc40007fe0100 */
[----:B------:R-:W-:Y:S02]  /*08a0*/  ISETP.GT.AND P0, PT, R5, R8, PT ;  /* 0x000000080500720c */ /* 0x000fe40003f04270 */
[----:B------:R-:W-:Y:S01]  /*08b0*/  SEL R0, R0, 0x4, !P1 ;  /* 0x0000000400007807 */ /* 0x000fe20004800000 */
[----:B------:R-:W0:Y:S01]  /*08c0*/  LDC.64 R4, c[0x0][0x398] ;  /* 0x0000e600ff047b82 */ /* 0x000e220000000a00 */
[----:B------:R-:W-:Y:S02]  /*08d0*/  VIMNMX R8, PT, PT, R9, R6, !PT ;  /* 0x0000000609087248 */ /* 0x000fe40007fe0100 */
[----:B------:R-:W-:Y:S02]  /*08e0*/  ISETP.GT.AND P1, PT, R6, R9, PT ;  /* 0x000000090600720c */ /* 0x000fe40003f24270 */
[----:B------:R-:W-:Y:S02]  /*08f0*/  SEL R0, R0, 0x5, !P0 ;  /* 0x0000000500007807 */ /* 0x000fe40004000000 */
[----:B------:R-:W-:-:S02]  /*0900*/  VIMNMX R9, PT, PT, R8, R7, !PT ;  /* 0x0000000708097248 */ /* 0x000fc40007fe0100 */
[----:B------:R-:W-:Y:S02]  /*0910*/  ISETP.GT.AND P0, PT, R7, R8, PT ;  /* 0x000000080700720c */ /* 0x000fe40003f04270 */
[----:B------:R-:W-:Y:S02]  /*0920*/  SEL R0, R0, 0x6, !P1 ;  /* 0x0000000600007807 */ /* 0x000fe40004800000 */
[----:B---3--:R-:W-:Y:S02]  /*0930*/  ISETP.GT.AND P1, PT, R2, R9, PT ;  /* 0x000000090200720c */ /* 0x008fe40003f24270 */
[----:B------:R-:W-:Y:S02]  /*0940*/  VIMNMX R2, PT, PT, R9, R2, !PT ;  /* 0x0000000209027248 */ /* 0x000fe40007fe0100 */
[----:B------:R-:W-:Y:S02]  /*0950*/  SEL R0, R0, 0x7, !P0 ;  /* 0x0000000700007807 */ /* 0x000fe40004000000 */
[----:B------:R-:W-:-:S02]  /*0960*/  ISETP.GT.AND P0, PT, R3, R2, PT ;  /* 0x000000020300720c */ /* 0x000fc40003f04270 */
[----:B------:R-:W-:-:S04]  /*0970*/  SEL R0, R0, 0x8, !P1 ;  /* 0x0000000800007807 */ /* 0x000fc80004800000 */
[----:B------:R-:W-:-:S05]  /*0980*/  SEL R3, R0, 0x9, !P0 ;  /* 0x0000000900037807 */ /* 0x000fca0004000000 */
[----:B0-----:R-:W-:Y:S01]  /*0990*/  STG.E desc[UR6][R4.64], R3 ;  /* 0x0000000304007986 */ /* 0x001fe2000c101906 */
[----:B------:R-:W-:Y:S05]  /*09a0*/  EXIT ;  /* 0x000000000000794d */ /* 0x000fea0003800000 */
.L_x_14:
[----:B------:R-:W-:-:S00]  /*09b0*/  BRA `(.L_x_14) ;  /* 0xfffffffc00fc7947 */ /* 0x000fc0000383ffff */
[----:B------:R-:W-:-:S00]  /*09c0*/  NOP ;  /* 0x0000000000007918 */ /* 0x000fc00000000000 */
        /* <DEDUP_REMOVED lines=11> */
.L_x_28:


//--------------------- .text._Z16computeDistancesPfS_P13DistanceLabeli --------------------------
	.section	.text._Z16computeDistancesPfS_P13DistanceLabeli,"ax",@progbits
	.align	128
        .global         _Z16computeDistancesPfS_P13DistanceLabeli
        .type           _Z16computeDistancesPfS_P13DistanceLabeli,@function
        .size           _Z16computeDistancesPfS_P13DistanceLabeli,(.L_x_27 - _Z16computeDistancesPfS_P13DistanceLabeli)
        .other          _Z16computeDistancesPfS_P13DistanceLabeli,@"STO_CUDA_ENTRY STV_DEFAULT"
_Z16computeDistancesPfS_P13DistanceLabeli:
.text._Z16computeDistancesPfS_P13DistanceLabeli:
[----:B------:R-:W-:Y:S01]  /*0000*/  LDC R1, c[0x0][0x37c] ;  /* 0x0000df00ff017b82 */ /* 0x000fe20000000800 */
[----:B------:R-:W0:Y:S07]  /*0010*/  S2R R3, SR_TID.X ;  /* 0x0000000000037919 */ /* 0x000e2e0000002100 */
[----:B------:R-:W1:Y:S01]  /*0020*/  S2UR UR4, SR_CTAID.X ;  /* 0x00000000000479c3 */ /* 0x000e620000002500 */
[----:B------:R-:W2:Y:S01]  /*0030*/  LDCU.64 UR6, c[0x0][0x358] ;  /* 0x00006b00ff0677ac */ /* 0x000ea20008000a00 */
[----:B------:R-:W-:Y:S06]  /*0040*/  BSSY.RECONVERGENT B0, `(.L_x_15) ;  /* 0x0000054000007945 */ /* 0x000fec0003800200 */
[----:B------:R-:W1:Y:S01]  /*0050*/  LDC R2, c[0x0][0x360] ;  /* 0x0000d800ff027b82 */ /* 0x000e620000000800 */
[----:B0-----:R-:W-:Y:S01]  /*0060*/  ISETP.GT.U32.AND P0, PT, R3, 0x30f, PT ;  /* 0x0000030f0300780c */ /* 0x001fe20003f04070 */
[----:B-1----:R-:W-:-:S12]  /*0070*/  IMAD R0, R2, UR4, R3 ;  /* 0x0000000402007c24 */ /* 0x002fd8000f8e0203 */
[----:B--2---:R-:W-:Y:S05]  /*0080*/  @P0 BRA `(.L_x_16) ;  /* 0x00000004003c0947 */ /* 0x004fea0003800000 */
[----:B------:R-:W0:Y:S01]  /*0090*/  I2F.U32.RP R9, R2 ;  /* 0x0000000200097306 */ /* 0x000e220000209000 */
[----:B------:R-:W-:Y:S01]  /*00a0*/  IADD3 R6, PT, PT, R3, R2, RZ ;  /* 0x0000000203067210 */ /* 0x000fe20007ffe0ff */
[----:B------:R-:W-:Y:S01]  /*00b0*/  BSSY.RECONVERGENT B1, `(.L_x_17) ;  /* 0x000002c000017945 */ /* 0x000fe20003800200 */
[----:B------:R-:W-:Y:S02]  /*00c0*/  ISETP.NE.U32.AND P2, PT, R2, RZ, PT ;  /* 0x000000ff0200720c */ /* 0x000fe40003f45070 */
[C---:B------:R-:W-:Y:S02]  /*00d0*/  ISETP.GE.U32.AND P0, PT, R6.reuse, 0x310, PT ;  /* 0x000003100600780c */ /* 0x040fe40003f06070 */
[----:B------:R-:W-:Y:S02]  /*00e0*/  VIMNMX.U32 R7, PT, PT, R6, 0x310, !PT ;  /* 0x0000031006077848 */ /* 0x000fe40007fe0000 */
[----:B------:R-:W-:-:S04]  /*00f0*/  SEL R8, RZ, 0x1, P0 ;  /* 0x00000001ff087807 */ /* 0x000fc80000000000 */
[----:B------:R-:W-:Y:S01]  /*0100*/  IADD3 R7, PT, PT, R7, -R6, -R8 ;  /* 0x8000000607077210 */ /* 0x000fe20007ffe808 */
[----:B0-----:R-:W0:Y:S02]  /*0110*/  MUFU.RCP R9, R9 ;  /* 0x0000000900097308 */ /* 0x001e240000001000 */
[----:B0-----:R-:W-:-:S06]  /*0120*/  IADD3 R4, PT, PT, R9, 0xffffffe, RZ ;  /* 0x0ffffffe09047810 */ /* 0x001fcc0007ffe0ff */
[----:B------:R0:W1:Y:S02]  /*0130*/  F2I.FTZ.U32.TRUNC.NTZ R5, R4 ;  /* 0x0000000400057305 */ /* 0x000064000021f000 */
[----:B0-----:R-:W-:Y:S01]  /*0140*/  HFMA2 R4, -RZ, RZ, 0, 0 ;  /* 0x00000000ff047431 */ /* 0x001fe200000001ff */
[----:B-1----:R-:W-:-:S05]  /*0150*/  IADD3 R11, PT, PT, RZ, -R5, RZ ;  /* 0x80000005ff0b7210 */ /* 0x002fca0007ffe0ff */
[----:B------:R-:W-:-:S04]  /*0160*/  IMAD R11, R11, R2, RZ ;  /* 0x000000020b0b7224 */ /* 0x000fc800078e02ff */
[----:B------:R-:W-:-:S06]  /*0170*/  IMAD.HI.U32 R10, R5, R11, R4 ;  /* 0x0000000b050a7227 */ /* 0x000fcc00078e0004 */
[----:B------:R-:W-:-:S05]  /*0180*/  IMAD.HI.U32 R5, R10, R7, RZ ;  /* 0x000000070a057227 */ /* 0x000fca00078e00ff */
[----:B------:R-:W-:-:S05]  /*0190*/  IADD3 R4, PT, PT, -R5, RZ, RZ ;  /* 0x000000ff05047210 */ /* 0x000fca0007ffe1ff */
[----:B------:R-:W-:-:S05]  /*01a0*/  IMAD R7, R2, R4, R7 ;  /* 0x0000000402077224 */ /* 0x000fca00078e0207 */
[----:B------:R-:W-:-:S13]  /*01b0*/  ISETP.GE.U32.AND P0, PT, R7, R2, PT ;  /* 0x000000020700720c */ /* 0x000fda0003f06070 */
[-C--:B------:R-:W-:Y:S02]  /*01c0*/  @P0 IADD3 R7, PT, PT, R7, -R2.reuse, RZ ;  /* 0x8000000207070210 */ /* 0x080fe40007ffe0ff */
[----:B------:R-:W-:Y:S02]  /*01d0*/  @P0 IADD3 R5, PT, PT, R5, 0x1, RZ ;  /* 0x0000000105050810 */ /* 0x000fe40007ffe0ff */
[----:B------:R-:W-:-:S13]  /*01e0*/  ISETP.GE.U32.AND P1, PT, R7, R2, PT ;  /* 0x000000020700720c */ /* 0x000fda0003f26070 */
[----:B------:R-:W-:Y:S02]  /*01f0*/  @P1 IADD3 R5, PT, PT, R5, 0x1, RZ ;  /* 0x0000000105051810 */ /* 0x000fe40007ffe0ff */
[----:B------:R-:W-:-:S04]  /*0200*/  @!P2 LOP3.LUT R5, RZ, R2, RZ, 0x33, !PT ;  /* 0x00000002ff05a212 */ /* 0x000fc800078e33ff */
[----:B------:R-:W-:-:S04]  /*0210*/  IADD3 R6, PT, PT, R8, R5, RZ ;  /* 0x0000000508067210 */ /* 0x000fc80007ffe0ff */
[C---:B------:R-:W-:Y:S02]  /*0220*/  LOP3.LUT R4, R6.reuse, 0x3, RZ, 0xc0, !PT ;  /* 0x0000000306047812 */ /* 0x040fe400078ec0ff */
[----:B------:R-:W-:Y:S02]  /*0230*/  ISETP.GE.U32.AND P1, PT, R6, 0x3, PT ;  /* 0x000000030600780c */ /* 0x000fe40003f26070 */
[----:B------:R-:W-:-:S13]  /*0240*/  ISETP.NE.AND P0, PT, R4, 0x3, PT ;  /* 0x000000030400780c */ /* 0x000fda0003f05270 */
[----:B------:R-:W-:Y:S05]  /*0250*/  @!P0 BRA `(.L_x_18) ;  /* 0x0000000000448947 */ /* 0x000fea0003800000 */
[----:B------:R-:W0:Y:S01]  /*0260*/  S2UR UR5, SR_CgaCtaId ;  /* 0x00000000000579c3 */ /* 0x000e220000008800 */
[----:B------:R-:W-:Y:S01]  /*0270*/  UMOV UR4, 0x400 ;  /* 0x0000040000047882 */ /* 0x000fe20000000000 */
[----:B------:R-:W-:-:S04]  /*0280*/  IADD3 R6, PT, PT, R6, 0x1, RZ ;  /* 0x0000000106067810 */ /* 0x000fc80007ffe0ff */
[----:B------:R-:W-:Y:S02]  /*0290*/  LOP3.LUT R6, R6, 0x3, RZ, 0xc0, !PT ;  /* 0x0000000306067812 */ /* 0x000fe400078ec0ff */
[----:B------:R-:W1:Y:S02]  /*02a0*/  LDC.64 R4, c[0x0][0x388] ;  /* 0x0000e200ff047b82 */ /* 0x000e640000000a00 */
[----:B------:R-:W-:Y:S01]  /*02b0*/  IADD3 R8, PT, PT, -R6, RZ, RZ ;  /* 0x000000ff06087210 */ /* 0x000fe20007ffe1ff */
[----:B0-----:R-:W-:-:S06]  /*02c0*/  ULEA UR4, UR5, UR4, 0x18 ;  /* 0x0000000405047291 */ /* 0x001fcc000f8ec0ff */
[C---:B------:R-:W-:Y:S01]  /*02d0*/  LEA R7, R3.reuse, UR4, 0x2 ;  /* 0x0000000403077c11 */ /* 0x040fe2000f8e10ff */
[----:B-1----:R-:W-:-:S04]  /*02e0*/  IMAD.WIDE.U32 R4, R3, 0x4, R4 ;  /* 0x0000000403047825 */ /* 0x002fc800078e0004 */
[----:B------:R-:W-:-:S07]  /*02f0*/  IMAD R3, R6, R2, R3 ;  /* 0x0000000206037224 */ /* 0x000fce00078e0203 */
.L_x_19:
[----:B------:R0:W2:Y:S01]  /*0300*/  LDG.E R6, desc[UR6][R4.64] ;  /* 0x0000000604067981 */ /* 0x0000a2000c1e1900 */
[----:B------:R-:W-:-:S04]  /*0310*/  IADD3 R8, PT, PT, R8, 0x1, RZ ;  /* 0x0000000108087810 */ /* 0x000fc80007ffe0ff */
[----:B------:R-:W-:Y:S01]  /*0320*/  ISETP.NE.AND P0, PT, R8, RZ, PT ;  /* 0x000000ff0800720c */ /* 0x000fe20003f05270 */
[C---:B0-----:R-:W-:Y:S01]  /*0330*/  IMAD.WIDE.U32 R4, R2.reuse, 0x4, R4 ;  /* 0x0000000402047825 */ /* 0x041fe200078e0004 */
[----:B--2---:R0:W-:Y:S02]  /*0340*/  STS [R7], R6 ;  /* 0x0000000607007388 */ /* 0x0041e40000000800 */
[----:B0-----:R-:W-:-:S09]  /*0350*/  LEA R7, R2, R7, 0x2 ;  /* 0x0000000702077211 */ /* 0x001fd200078e10ff */
[----:B------:R-:W-:Y:S05]  /*0360*/  @P0 BRA `(.L_x_19) ;  /* 0xfffffffc00e40947 */ /* 0x000fea000383ffff */
.L_x_18:
[----:B------:R-:W-:Y:S05]  /*0370*/  BSYNC.RECONVERGENT B1 ;  /* 0x0000000000017941 */ /* 0x000fea0003800200 */
.L_x_17:
[----:B------:R-:W-:Y:S05]  /*0380*/  @!P1 BRA `(.L_x_16) ;  /* 0x00000000007c9947 */ /* 0x000fea0003800000 */
[----:B------:R-:W0:Y:S01]  /*0390*/  S2UR UR5, SR_CgaCtaId ;  /* 0x00000000000579c3 */ /* 0x000e220000008800 */
[----:B------:R-:W-:Y:S01]  /*03a0*/  UMOV UR4, 0x400 ;  /* 0x0000040000047882 */ /* 0x000fe20000000000 */
[C---:B------:R-:W-:Y:S01]  /*03b0*/  LEA R15, R2.reuse, R3, 0x1 ;  /* 0x00000003020f7211 */ /* 0x040fe200078e08ff */
[----:B------:R-:W-:Y:S01]  /*03c0*/  IMAD R17, R2, 0x3, R3 ;  /* 0x0000000302117824 */ /* 0x000fe200078e0203 */
[----:B------:R-:W-:-:S04]  /*03d0*/  IADD3 R19, PT, PT, R3, R2, RZ ;  /* 0x0000000203137210 */ /* 0x000fc80007ffe0ff */
[----:B------:R-:W1:Y:S01]  /*03e0*/  LDC.64 R4, c[0x0][0x388] ;  /* 0x0000e200ff047b82 */ /* 0x000e620000000a00 */
[----:B0-----:R-:W-:-:S06]  /*03f0*/  ULEA UR4, UR5, UR4, 0x18 ;  /* 0x0000000405047291 */ /* 0x001fcc000f8ec0ff */
[----:B------:R-:W-:-:S07]  /*0400*/  LEA R21, R3, UR4, 0x2 ;  /* 0x0000000403157c11 */ /* 0x000fce000f8e10ff */
.L_x_20:
[----:B-1----:R-:W-:-:S04]  /*0410*/  IMAD.WIDE.U32 R8, R3, 0x4, R4 ;  /* 0x0000000403087825 */ /* 0x002fc800078e0004 */
[--C-:B--2---:R-:W-:Y:S02]  /*0420*/  IMAD.WIDE.U32 R10, R19, 0x4, R4.reuse ;  /* 0x00000004130a7825 */ /* 0x104fe400078e0004 */
[----:B------:R-:W2:Y:S02]  /*0430*/  LDG.E R8, desc[UR6][R8.64] ;  /* 0x0000000608087981 */ /* 0x000ea4000c1e1900 */
[--C-:B------:R-:W-:Y:S02]  /*0440*/  IMAD.WIDE.U32 R12, R15, 0x4, R4.reuse ;  /* 0x000000040f0c7825 */ /* 0x100fe400078e0004 */
[----:B------:R-:W3:Y:S02]  /*0450*/  LDG.E R10, desc[UR6][R10.64] ;  /* 0x000000060a0a7981 */ /* 0x000ee4000c1e1900 */
[----:B------:R-:W-:Y:S02]  /*0460*/  IMAD.WIDE.U32 R6, R17, 0x4, R4 ;  /* 0x0000000411067825 */ /* 0x000fe400078e0004 */
[----:B------:R-:W4:Y:S04]  /*0470*/  LDG.E R12, desc[UR6][R12.64] ;  /* 0x000000060c0c7981 */ /* 0x000f28000c1e1900 */
[----:B------:R-:W5:Y:S01]  /*0480*/  LDG.E R6, desc[UR6][R6.64] ;  /* 0x0000000606067981 */ /* 0x000f62000c1e1900 */
[CC--:B------:R-:W-:Y:S01]  /*0490*/  LEA R23, R2.reuse, R21.reuse, 0x2 ;  /* 0x0000001502177211 */ /* 0x0c0fe200078e10ff */
[C---:B------:R-:W-:Y:S01]  /*04a0*/  IMAD R27, R2.reuse, 0xc, R21 ;  /* 0x0000000c021b7824 */ /* 0x040fe200078e0215 */
[----:B------:R-:W-:-:S02]  /*04b0*/  LEA R25, R2, R21, 0x3 ;  /* 0x0000001502197211 */ /* 0x000fc400078e18ff */
[----:B------:R-:W-:-:S04]  /*04c0*/  IADD3 R3, PT, PT, R2, R3, R2 ;  /* 0x0000000302037210 */ /* 0x000fc80007ffe002 */
[----:B------:R-:W-:-:S04]  /*04d0*/  IADD3 R3, PT, PT, R2, R3, R2 ;  /* 0x0000000302037210 */ /* 0x000fc80007ffe002 */
[----:B------:R-:W-:Y:S02]  /*04e0*/  ISETP.GE.U32.AND P0, PT, R3, 0x310, PT ;  /* 0x000003100300780c */ /* 0x000fe40003f06070 */
[C---:B------:R-:W-:Y:S02]  /*04f0*/  LEA R15, R2.reuse, R15, 0x2 ;  /* 0x0000000f020f7211 */ /* 0x040fe400078e10ff */
[C---:B------:R-:W-:Y:S02]  /*0500*/  LEA R17, R2.reuse, R17, 0x2 ;  /* 0x0000001102117211 */ /* 0x040fe400078e10ff */
[C---:B------:R-:W-:Y:S01]  /*0510*/  LEA R19, R2.reuse, R19, 0x2 ;  /* 0x0000001302137211 */ /* 0x040fe200078e10ff */
[----:B--2---:R0:W-:Y:S04]  /*0520*/  STS [R21], R8 ;  /* 0x0000000815007388 */ /* 0x0041e80000000800 */
[----:B---3--:R2:W-:Y:S04]  /*0530*/  STS [R23], R10 ;  /* 0x0000000a17007388 */ /* 0x0085e80000000800 */
[----:B----4-:R2:W-:Y:S04]  /*0540*/  STS [R25], R12 ;  /* 0x0000000c19007388 */ /* 0x0105e80000000800 */
[----:B-----5:R2:W-:Y:S01]  /*0550*/  STS [R27], R6 ;  /* 0x000000061b007388 */ /* 0x0205e20000000800 */
[----:B0-----:R-:W-:Y:S01]  /*0560*/  LEA R21, R2, R21, 0x4 ;  /* 0x0000001502157211 */ /* 0x001fe200078e20ff */
[----:B------:R-:W-:Y:S06]  /*0570*/  @!P0 BRA `(.L_x_20) ;  /* 0xfffffffc00a48947 */ /* 0x000fec000383ffff */
.L_x_16:
[----:B------:R-:W-:Y:S05]  /*0580*/  BSYNC.RECONVERGENT B0 ;  /* 0x0000000000007941 */ /* 0x000fea0003800200 */
.L_x_15:
[----:B------:R-:W0:Y:S01]  /*0590*/  LDCU UR4, c[0x0][0x398] ;  /* 0x00007300ff0477ac */ /* 0x000e220008000800 */
[----:B------:R-:W-:Y:S01]  /*05a0*/  BAR.SYNC.DEFER_BLOCKING 0x0 ;  /* 0x0000000000007b1d */ /* 0x000fe20000010000 */
[----:B0-----:R-:W-:-:S13]  /*05b0*/  ISETP.GE.AND P0, PT, R0, UR4, PT ;  /* 0x0000000400007c0c */ /* 0x001fda000bf06270 */
[----:B------:R-:W-:Y:S05]  /*05c0*/  @P0 EXIT ;  /* 0x000000000000094d */ /* 0x000fea0003800000 */
[----:B------:R-:W0:Y:S01]  /*05d0*/  LDCU.64 UR4, c[0x0][0x380] ;  /* 0x00007000ff0477ac */ /* 0x000e220008000a00 */
[----:B------:R-:W-:Y:S01]  /*05e0*/  IMAD R2, R0, 0x310, RZ ;  /* 0x0000031000027824 */ /* 0x000fe200078e02ff */
[----:B0-----:R-:W-:-:S04]  /*05f0*/  UIADD3 UR4, UP0, UPT, UR4, 0x40, URZ ;  /* 0x0000004004047890 */ /* 0x001fc8000ff1e0ff */
[----:B------:R-:W-:Y:S02]  /*0600*/  UIADD3.X UR5, UPT, UPT, URZ, UR5, URZ, UP0, !UPT ;  /* 0x00000005ff057290 */ /* 0x000fe400087fe4ff */
[----:B--2---:R-:W-:-:S04]  /*0610*/  MOV R6, UR4 ;  /* 0x0000000400067c02 */ /* 0x004fc80008000f00 */
[----:B------:R-:W-:-:S03]  /*0620*/  MOV R7, UR5 ;  /* 0x0000000500077c02 */ /* 0x000fc60008000f00 */
[----:B------:R-:W-:-:S05]  /*0630*/  IMAD.WIDE R4, R2, 0x4, R6 ;  /* 0x0000000402047825 */ /* 0x000fca00078e0206 */
[----:B------:R-:W2:Y:S04]  /*0640*/  LDG.E R11, desc[UR6][R4.64+-0x40] ;  /* 0xffffc006040b7981 */ /* 0x000ea8000c1e1900 */
[----:B------:R-:W3:Y:S04]  /*0650*/  LDG.E R8, desc[UR6][R4.64+-0x3c] ;  /* 0xffffc40604087981 */ /* 0x000ee8000c1e1900 */
[----:B------:R-:W4:Y:S04]  /*0660*/  LDG.E R9, desc[UR6][R4.64+-0x38] ;  /* 0xffffc80604097981 */ /* 0x000f28000c1e1900 */
[----:B------:R-:W5:Y:S04]  /*0670*/  LDG.E R18, desc[UR6][R4.64+-0x34] ;  /* 0xffffcc0604127981 */ /* 0x000f68000c1e1900 */
        /* <DEDUP_REMOVED lines=11> */
[----:B------:R-:W5:Y:S01]  /*0730*/  LDG.E R26, desc[UR6][R4.64+-0x4] ;  /* 0xfffffc06041a7981 */ /* 0x000f62000c1e1900 */
[----:B------:R-:W0:Y:S01]  /*0740*/  S2UR UR5, SR_CgaCtaId ;  /* 0x00000000000579c3 */ /* 0x000e220000008800 */
[----:B------:R-:W-:-:S02]  /*0750*/  UMOV UR4, 0x400 ;  /* 0x0000040000047882 */ /* 0x000fc40000000000 */
[----:B0-----:R-:W-:-:S04]  /*0760*/  ULEA UR4, UR5, UR4, 0x18 ;  /* 0x0000000405047291 */ /* 0x001fc8000f8ec0ff */
[----:B------:R-:W-:-:S05]  /*0770*/  UIADD3 UR5, UPT, UPT, UR4, 0x40, URZ ;  /* 0x0000004004057890 */ /* 0x000fca000fffe0ff */
[----:B------:R-:W2:Y:S02]  /*0780*/  LDS.128 R12, [UR4] ;  /* 0x00000004ff0c7984 */ /* 0x000ea40008000c00 */
[----:B--2---:R-:W-:Y:S01]  /*0790*/  FADD R12, R11, -R12 ;  /* 0x8000000c0b0c7221 */ /* 0x004fe20000000000 */
[----:B---3--:R-:W-:-:S03]  /*07a0*/  FADD R13, R8, -R13 ;  /* 0x8000000d080d7221 */ /* 0x008fc60000000000 */
[----:B------:R-:W-:-:S04]  /*07b0*/  FFMA R12, R12, R12, RZ ;  /* 0x0000000c0c0c7223 */ /* 0x000fc800000000ff */
[----:B------:R-:W-:Y:S01]  /*07c0*/  FFMA R12, R13, R13, R12 ;  /* 0x0000000d0d0c7223 */ /* 0x000fe2000000000c */
[----:B----4-:R-:W-:Y:S02]  /*07d0*/  FADD R13, R9, -R14 ;  /* 0x8000000e090d7221 */ /* 0x010fe40000000000 */
[----:B------:R-:W0:Y:S01]  /*07e0*/  LDS.128 R8, [UR4+0x10] ;  /* 0x00001004ff087984 */ /* 0x000e220008000c00 */
[----:B-----5:R-:W-:Y:S01]  /*07f0*/  FADD R15, R18, -R15 ;  /* 0x8000000f120f7221 */ /* 0x020fe20000000000 */
[----:B------:R-:W-:-:S04]  /*0800*/  FFMA R12, R13, R13, R12 ;  /* 0x0000000d0d0c7223 */ /* 0x000fc8000000000c */
[----:B------:R-:W-:Y:S02]  /*0810*/  FFMA R18, R15, R15, R12 ;  /* 0x0000000f0f127223 */ /* 0x000fe4000000000c */
[----:B------:R-:W1:Y:S01]  /*0820*/  LDS.128 R12, [UR4+0x20] ;  /* 0x00002004ff0c7984 */ /* 0x000e620008000c00 */
[----:B0-----:R-:W-:Y:S01]  /*0830*/  FADD R19, R19, -R8 ;  /* 0x8000000813137221 */ /* 0x001fe20000000000 */
[----:B------:R-:W-:Y:S01]  /*0840*/  FADD R9, R16, -R9 ;  /* 0x8000000910097221 */ /* 0x000fe20000000000 */
[----:B------:R-:W-:Y:S01]  /*0850*/  FADD R10, R17, -R10 ;  /* 0x8000000a110a7221 */ /* 0x000fe20000000000 */
[----:B------:R-:W-:Y:S01]  /*0860*/  FADD R28, R28, -R11 ;  /* 0x8000000b1c1c7221 */ /* 0x000fe20000000000 */
[----:B------:R-:W-:-:S04]  /*0870*/  FFMA R18, R19, R19, R18 ;  /* 0x0000001313127223 */ /* 0x000fc80000000012 */
[----:B------:R-:W-:Y:S01]  /*0880*/  FFMA R9, R9, R9, R18 ;  /* 0x0000000909097223 */ /* 0x000fe20000000012 */
[----:B-1----:R-:W-:Y:S01]  /*0890*/  FADD R12, R25, -R12 ;  /* 0x8000000c190c7221 */ /* 0x002fe20000000000 */
[----:B------:R-:W0:Y:S01]  /*08a0*/  LDS.128 R16, [UR4+0x30] ;  /* 0x00003004ff107984 */ /* 0x000e220008000c00 */
[----:B------:R-:W-:Y:S01]  /*08b0*/  FADD R20, R20, -R13 ;  /* 0x8000000d14147221 */ /* 0x000fe20000000000 */
[----:B------:R-:W-:Y:S01]  /*08c0*/  FFMA R9, R10, R10, R9 ;  /* 0x0000000a0a097223 */ /* 0x000fe20000000009 */
[----:B------:R-:W-:Y:S01]  /*08d0*/  FADD R14, R3, -R14 ;  /* 0x8000000e030e7221 */ /* 0x000fe20000000000 */
[----:B------:R-:W-:Y:S01]  /*08e0*/  FADD R22, R22, -R15 ;  /* 0x8000000f16167221 */ /* 0x000fe20000000000 */
[----:B------:R-:W-:Y:S01]  /*08f0*/  MOV R25, UR5 ;  /* 0x0000000500197c02 */ /* 0x000fe20008000f00 */
[----:B------:R-:W-:Y:S01]  /*0900*/  FFMA R9, R28, R28, R9 ;  /* 0x0000001c1c097223 */ /* 0x000fe20000000009 */
[----:B------:R-:W-:-:S03]  /*0910*/  UMOV UR5, 0x40 ;  /* 0x0000004000057882 */ /* 0x000fc60000000000 */
[----:B------:R-:W-:-:S04]  /*0920*/  FFMA R9, R12, R12, R9 ;  /* 0x0000000c0c097223 */ /* 0x000fc80000000009 */
[----:B------:R-:W-:-:S04]  /*0930*/  FFMA R9, R20, R20, R9 ;  /* 0x0000001414097223 */ /* 0x000fc80000000009 */
[----:B------:R-:W-:-:S04]  /*0940*/  FFMA R9, R14, R14, R9 ;  /* 0x0000000e0e097223 */ /* 0x000fc80000000009 */
[----:B------:R-:W-:Y:S01]  /*0950*/  FFMA R9, R22, R22, R9 ;  /* 0x0000001616097223 */ /* 0x000fe20000000009 */
[----:B0-----:R-:W-:Y:S01]  /*0960*/  FADD R16, R21, -R16 ;  /* 0x8000001015107221 */ /* 0x001fe20000000000 */
[----:B------:R-:W-:Y:S01]  /*0970*/  FADD R24, R24, -R17 ;  /* 0x8000001118187221 */ /* 0x000fe20000000000 */
[----:B------:R-:W-:Y:S01]  /*0980*/  FADD R18, R23, -R18 ;  /* 0x8000001217127221 */ /* 0x000fe20000000000 */
[----:B------:R-:W-:Y:S01]  /*0990*/  FADD R26, R26, -R19 ;  /* 0x800000131a1a7221 */ /* 0x000fe20000000000 */
[----:B------:R-:W-:-:S04]  /*09a0*/  FFMA R9, R16, R16, R9 ;  /* 0x0000001010097223 */ /* 0x000fc80000000009 */
[----:B------:R-:W-:-:S04]  /*09b0*/  FFMA R9, R24, R24, R9 ;  /* 0x0000001818097223 */ /* 0x000fc80000000009 */
[----:B------:R-:W-:-:S04]  /*09c0*/  FFMA R9, R18, R18, R9 ;  /* 0x0000001212097223 */ /* 0x000fc80000000009 */
[----:B------:R-:W-:-:S07]  /*09d0*/  FFMA R17, R26, R26, R9 ;  /* 0x0000001a1a117223 */ /* 0x000fce0000000009 */
.L_x_21:
        /* <DEDUP_REMOVED lines=9> */
[----:B------:R-:W2:Y:S04]  /*0a70*/  LDS.128 R8, [R25] ;  /* 0x0000000019087984 */ /* 0x000ea80000000c00 */
[----:B------:R-:W5:Y:S04]  /*0a80*/  LDG.E R18, desc[UR6][R4.64+0x24] ;  /* 0x0000240604127981 */ /* 0x000f68000c1e1900 */
[----:B------:R-:W5:Y:S04]  /*0a90*/  LDG.E R3, desc[UR6][R4.64+0x28] ;  /* 0x0000280604037981 */ /* 0x000f68000c1e1900 */
[----:B------:R-:W5:Y:S04]  /*0aa0*/  LDG.E R22, desc[UR6][R4.64+0x2c] ;  /* 0x00002c0604167981 */ /* 0x000f68000c1e1900 */
[----:B------:R-:W5:Y:S04]  /*0ab0*/  LDG.E R21, desc[UR6][R4.64+0x30] ;  /* 0x0000300604157981 */ /* 0x000f68000c1e1900 */
[----:B------:R-:W5:Y:S01]  /*0ac0*/  LDG.E R20, desc[UR6][R4.64+0x34] ;  /* 0x0000340604147981 */ /* 0x000f62000c1e1900 */
[----:B------:R-:W-:-:S03]  /*0ad0*/  IADD3 R2, PT, PT, R2, 0x20, RZ ;  /* 0x0000002002027810 */ /* 0x000fc60007ffe0ff */
[----:B------:R-:W5:Y:S01]  /*0ae0*/  LDG.E R16, desc[UR6][R4.64+0x3c] ;  /* 0x00003c0604107981 */ /* 0x000f62000c1e1900 */
[----:B--2---:R-:W-:-:S03]  /*0af0*/  FADD R8, R23, -R8 ;  /* 0x8000000817087221 */ /* 0x004fc60000000000 */
[----:B------:R0:W2:Y:S01]  /*0b00*/  LDG.E R23, desc[UR6][R4.64+0x38] ;  /* 0x0000380604177981 */ /* 0x0000a2000c1e1900 */
[----:B---3--:R-:W-:Y:S01]  /*0b10*/  FADD R9, R26, -R9 ;  /* 0x800000091a097221 */ /* 0x008fe20000000000 */
[----:B------:R-:W-:Y:S01]  /*0b20*/  FFMA R8, R8, R8, R17 ;  /* 0x0000000808087223 */ /* 0x000fe20000000011 */
[----:B----4-:R-:W-:-:S03]  /*0b30*/  FADD R27, R27, -R10 ;  /* 0x8000000a1b1b7221 */ /* 0x010fc60000000000 */
[----:B------:R-:W-:Y:S01]  /*0b40*/  FFMA R8, R9, R9, R8 ;  /* 0x0000000909087223 */ /* 0x000fe20000000008 */
[----:B-----5:R-:W-:-:S03]  /*0b50*/  FADD R14, R14, -R11 ;  /* 0x8000000b0e0e7221 */ /* 0x020fc60000000000 */
[----:B------:R-:W-:Y:S02]  /*0b60*/  FFMA R27, R27, R27, R8 ;  /* 0x0000001b1b1b7223 */ /* 0x000fe40000000008 */
[----:B------:R-:W1:Y:S01]  /*0b70*/  LDS.128 R8, [R25+0x10] ;  /* 0x0000100019087984 */ /* 0x000e620000000c00 */
[----:B0-----:R-:W-:-:S04]  /*0b80*/  IMAD.WIDE R4, R2, 0x4, R6 ;  /* 0x0000000402047825 */ /* 0x001fc800078e0206 */
[----:B------:R-:W-:Y:S01]  /*0b90*/  FFMA R27, R14, R14, R27 ;  /* 0x0000000e0e1b7223 */ /* 0x000fe2000000001b */
[----:B------:R-:W3:Y:S04]  /*0ba0*/  LDG.E R17, desc[UR6][R4.64+-0x40] ;  /* 0xffffc00604117981 */ /* 0x000ee8000c1e1900 */
[----:B------:R-:W4:Y:S04]  /*0bb0*/  LDG.E R28, desc[UR6][R4.64+-0x3c] ;  /* 0xffffc406041c7981 */ /* 0x000f28000c1e1900 */
[----:B------:R-:W5:Y:S04]  /*0bc0*/  LDG.E R31, desc[UR6][R4.64+-0x38] ;  /* 0xffffc806041f7981 */ /* 0x000f68000c1e1900 */
[----:B------:R-:W5:Y:S04]  /*0bd0*/  LDG.E R26, desc[UR6][R4.64+-0x34] ;  /* 0xffffcc06041a7981 */ /* 0x000f68000c1e1900 */
[----:B------:R-:W5:Y:S04]  /*0be0*/  LDG.E R32, desc[UR6][R4.64+-0xc] ;  /* 0xfffff40604207981 */ /* 0x000f68000c1e1900 */
[----:B------:R-:W5:Y:S04]  /*0bf0*/  LDG.E R30, desc[UR6][R4.64+-0x8] ;  /* 0xfffff806041e7981 */ /* 0x000f68000c1e1900 */
[----:B------:R-:W5:Y:S01]  /*0c00*/  LDG.E R29, desc[UR6][R4.64+-0x4] ;  /* 0xfffffc06041d7981 */ /* 0x000f62000c1e1900 */
[----:B-1----:R-:W-:Y:S01]  /*0c10*/  FADD R8, R15, -R8 ;  /* 0x800000080f087221 */ /* 0x002fe20000000000 */
[----:B------:R-:W-:-:S03]  /*0c20*/  FADD R12, R12, -R9 ;  /* 0x800000090c0c7221 */ /* 0x000fc60000000000 */
[----:B------:R-:W-:Y:S01]  /*0c30*/  FFMA R27, R8, R8, R27 ;  /* 0x00000008081b7223 */ /* 0x000fe2000000001b */
[----:B------:R-:W-:-:S03]  /*0c40*/  FADD R10, R13, -R10 ;  /* 0x8000000a0d0a7221 */ /* 0x000fc60000000000 */
[----:B------:R-:W-:Y:S02]  /*0c50*/  FFMA R27, R12, R12, R27 ;  /* 0x0000000c0c1b7223 */ /* 0x000fe4000000001b */
[----:B------:R-:W0:Y:S01]  /*0c60*/  LDS.128 R12, [R25+0x20] ;  /* 0x00002000190c7984 */ /* 0x000e220000000c00 */
[----:B------:R-:W-:Y:S01]  /*0c70*/  FADD R24, R24, -R11 ;  /* 0x8000000b18187221 */ /* 0x000fe20000000000 */
[----:B------:R-:W-:Y:S02]  /*0c80*/  FFMA R27, R10, R10, R27 ;  /* 0x0000000a0a1b7223 */ /* 0x000fe4000000001b */
[----:B------:R1:W0:Y:S02]  /*0c90*/  LDS.128 R8, [R25+0x30] ;  /* 0x0000300019087984 */ /* 0x0002240000000c00 */
[----:B------:R-:W-:Y:S02]  /*0ca0*/  FFMA R27, R24, R24, R27 ;  /* 0x00000018181b7223 */ /* 0x000fe4000000001b */
[----:B------:R-:W5:Y:S04]  /*0cb0*/  LDG.E R24, desc[UR6][R4.64+-0x14] ;  /* 0xffffec0604187981 */ /* 0x000f68000c1e1900 */
[----:B-1----:R-:W5:Y:S01]  /*0cc0*/  LDG.E R25, desc[UR6][R4.64+-0x10] ;  /* 0xfffff00604197981 */ /* 0x002f62000c1e1900 */
[----:B0-----:R-:W-:Y:S01]  /*0cd0*/  FADD R12, R19, -R12 ;  /* 0x8000000c130c7221 */ /* 0x001fe20000000000 */
[----:B------:R-:W-:-:S02]  /*0ce0*/  FADD R13, R18, -R13 ;  /* 0x8000000d120d7221 */ /* 0x000fc40000000000 */
[----:B------:R-:W5:Y:S01]  /*0cf0*/  LDG.E R19, desc[UR6][R4.64+-0x28] ;  /* 0xffffd80604137981 */ /* 0x000f62000c1e1900 */
[----:B------:R-:W-:-:S03]  /*0d00*/  FFMA R12, R12, R12, R27 ;  /* 0x0000000c0c0c7223 */ /* 0x000fc6000000001b */
[----:B------:R-:W5:Y:S04]  /*0d10*/  LDG.E R27, desc[UR6][R4.64+-0x30] ;  /* 0xffffd006041b7981 */ /* 0x000f68000c1e1900 */
[----:B------:R-:W5:Y:S01]  /*0d20*/  LDG.E R18, desc[UR6][R4.64+-0x2c] ;  /* 0xffffd40604127981 */ /* 0x000f62000c1e1900 */
[----:B------:R-:W-:Y:S01]  /*0d30*/  FFMA R12, R13, R13, R12 ;  /* 0x0000000d0d0c7223 */ /* 0x000fe2000000000c */
[----:B------:R-:W-:Y:S01]  /*0d40*/  FADD R3, R3, -R14 ;  /* 0x8000000e03037221 */ /* 0x000fe20000000000 */
[----:B------:R-:W-:-:S03]  /*0d50*/  FADD R15, R22, -R15 ;  /* 0x8000000f160f7221 */ /* 0x000fc60000000000 */
[----:B------:R-:W-:Y:S01]  /*0d60*/  FFMA R12, R3, R3, R12 ;  /* 0x00000003030c7223 */ /* 0x000fe2000000000c */
[----:B------:R-:W-:Y:S01]  /*0d70*/  FADD R21, R21, -R8 ;  /* 0x8000000815157221 */ /* 0x000fe20000000000 */
[----:B------:R-:W-:Y:S02]  /*0d80*/  FADD R9, R20, -R9 ;  /* 0x8000000914097221 */ /* 0x000fe40000000000 */
[----:B------:R-:W-:Y:S01]  /*0d90*/  FFMA R22, R15, R15, R12 ;  /* 0x0000000f0f167223 */ /* 0x000fe2000000000c */
[----:B------:R-:W5:Y:S03]  /*0da0*/  LDG.E R20, desc[UR6][R4.64+-0x24] ;  /* 0xffffdc0604147981 */ /* 0x000f66000c1e1900 */
[----:B------:R-:W-:Y:S02]  /*0db0*/  FFMA R22, R21, R21, R22 ;  /* 0x0000001515167223 */ /* 0x000fe40000000016 */
[----:B------:R-:W5:Y:S02]  /*0dc0*/  LDG.E R21, desc[UR6][R4.64+-0x20] ;  /* 0xffffe00604157981 */ /* 0x000f64000c1e1900 */
[----:B------:R-:W-:-:S02]  /*0dd0*/  FFMA R9, R9, R9, R22 ;  /* 0x0000000909097223 */ /* 0x000fc40000000016 */
[----:B------:R-:W5:Y:S01]  /*0de0*/  LDG.E R22, desc[UR6][R4.64+-0x1c] ;  /* 0xffffe40604167981 */ /* 0x000f62000c1e1900 */
[----:B------:R-:W-:-:S05]  /*0df0*/  MOV R3, UR5 ;  /* 0x0000000500037c02 */ /* 0x000fca0008000f00 */
[----:B------:R-:W3:Y:S01]  /*0e00*/  LDS.128 R12, [R3+UR4+0x40] ;  /* 0x00004004030c7984 */ /* 0x000ee20008000c00 */
[----:B--2---:R-:W-:-:S03]  /*0e10*/  FADD R10, R23, -R10 ;  /* 0x8000000a170a7221 */ /* 0x004fc60000000000 */
[----:B------:R-:W2:Y:S01]  /*0e20*/  LDG.E R23, desc[UR6][R4.64+-0x18] ;  /* 0xffffe80604177981 */ /* 0x000ea2000c1e1900 */
[----:B------:R-:W-:Y:S01]  /*0e30*/  FADD R16, R16, -R11 ;  /* 0x8000000b10107221 */ /* 0x000fe20000000000 */
[----:B------:R-:W-:-:S04]  /*0e40*/  FFMA R9, R10, R10, R9 ;  /* 0x0000000a0a097223 */ /* 0x000fc80000000009 */
[----:B------:R-:W-:Y:S01]  /*0e50*/  FFMA R9, R16, R16, R9 ;  /* 0x0000001010097223 */ /* 0x000fe20000000009 */
[----:B---3--:R-:W-:-:S04]  /*0e60*/  FADD R12, R17, -R12 ;  /* 0x8000000c110c7221 */ /* 0x008fc80000000000 */
[----:B------:R-:W-:Y:S01]  /*0e70*/  FFMA R9, R12, R12, R9 ;  /* 0x0000000c0c097223 */ /* 0x000fe20000000009 */
[----:B----4-:R-:W-:Y:S01]  /*0e80*/  FADD R28, R28, -R13 ;  /* 0x8000000d1c1c7221 */ /* 0x010fe20000000000 */
[----:B-----5:R-:W-:-:S03]  /*0e90*/  FADD R14, R31, -R14 ;  /* 0x8000000e1f0e7221 */ /* 0x020fc60000000000 */
[----:B------:R-:W-:-:S04]  /*0ea0*/  FFMA R9, R28, R28, R9 ;  /* 0x0000001c1c097223 */ /* 0x000fc80000000009 */
[----:B------:R-:W-:Y:S02]  /*0eb0*/  FFMA R14, R14, R14, R9 ;  /* 0x0000000e0e0e7223 */ /* 0x000fe40000000009 */
[----:B------:R-:W0:Y:S01]  /*0ec0*/  LDS.128 R8, [R3+UR4+0x50] ;  /* 0x0000500403087984 */ /* 0x000e220008000c00 */
[----:B------:R-:W-:-:S04]  /*0ed0*/  FADD R15, R26, -R15 ;  /* 0x8000000f1a0f7221 */ /* 0x000fc80000000000 */
[----:B------:R-:W-:Y:S01]  /*0ee0*/  FFMA R14, R15, R15, R14 ;  /* 0x0000000f0f0e7223 */ /* 0x000fe2000000000e */
[----:B------:R-:W-:Y:S01]  /*0ef0*/  UIADD3 UR5, UPT, UPT, UR5, 0x80, URZ ;  /* 0x0000008005057890 */ /* 0x000fe2000fffe0ff */
[----:B0-----:R-:W-:-:S04]  /*0f00*/  FADD R27, R27, -R8 ;  /* 0x800000081b1b7221 */ /* 0x001fc80000000000 */
[----:B------:R-:W-:Y:S02]  /*0f10*/  FFMA R27, R27, R27, R14 ;  /* 0x0000001b1b1b7223 */ /* 0x000fe4000000000e */
[----:B------:R-:W0:Y:S01]  /*0f20*/  LDS.128 R12, [R3+UR4+0x60] ;  /* 0x00006004030c7984 */ /* 0x000e220008000c00 */
[----:B------:R-:W-:Y:S01]  /*0f30*/  FADD R18, R18, -R9 ;  /* 0x8000000912127221 */ /* 0x000fe20000000000 */
[----:B------:R-:W-:-:S03]  /*0f40*/  FADD R10, R19, -R10 ;  /* 0x8000000a130a7221 */ /* 0x000fc60000000000 */
[----:B------:R-:W-:Y:S02]  /*0f50*/  FFMA R27, R18, R18, R27 ;  /* 0x00000012121b7223 */ /* 0x000fe4000000001b */
[----:B------:R-:W1:Y:S02]  /*0f60*/  LDS.128 R16, [R3+UR4+0x70] ;  /* 0x0000700403107984 */ /* 0x000e640008000c00 */
[----:B------:R-:W-:Y:S01]  /*0f70*/  FFMA R27, R10, R10, R27 ;  /* 0x0000000a0a1b7223 */ /* 0x000fe2000000001b */
[----:B------:R-:W-:-:S04]  /*0f80*/  FADD R20, R20, -R11 ;  /* 0x8000000b14147221 */ /* 0x000fc80000000000 */
[----:B------:R-:W-:Y:S01]  /*0f90*/  FFMA R27, R20, R20, R27 ;  /* 0x00000014141b7223 */ /* 0x000fe2000000001b */
[----:B------:R-:W-:Y:S01]  /*0fa0*/  UISETP.NE.AND UP0, UPT, UR5, 0xc40, UPT ;  /* 0x00000c400500788c */ /* 0x000fe2000bf05270 */
[----:B0-----:R-:W-:Y:S01]  /*0fb0*/  FADD R12, R21, -R12 ;  /* 0x8000000c150c7221 */ /* 0x001fe20000000000 */
[----:B------:R-:W-:-:S03]  /*0fc0*/  FADD R22, R22, -R13 ;  /* 0x8000000d16167221 */ /* 0x000fc60000000000 */
[----:B------:R-:W-:-:S04]  /*0fd0*/  FFMA R27, R12, R12, R27 ;  /* 0x0000000c0c1b7223 */ /* 0x000fc8000000001b */
[----:B------:R-:W-:Y:S01]  /*0fe0*/  FFMA R27, R22, R22, R27 ;  /* 0x00000016161b7223 */ /* 0x000fe2000000001b */
[----:B------:R-:W-:Y:S01]  /*0ff0*/  FADD R24, R24, -R15 ;  /* 0x8000000f18187221 */ /* 0x000fe20000000000 */
[----:B-1----:R-:W-:Y:S01]  /*1000*/  FADD R16, R25, -R16 ;  /* 0x8000001019107221 */ /* 0x002fe20000000000 */
[----:B------:R-:W-:Y:S01]  /*1010*/  FADD R32, R32, -R17 ;  /* 0x8000001120207221 */ /* 0x000fe20000000000 */
[----:B------:R-:W-:Y:S01]  /*1020*/  FADD R18, R30, -R18 ;  /* 0x800000121e127221 */ /* 0x000fe20000000000 */
[----:B------:R-:W-:Y:S01]  /*1030*/  FADD R8, R29, -R19 ;  /* 0x800000131d087221 */ /* 0x000fe20000000000 */
[----:B------:R-:W-:-:S04]  /*1040*/  IADD3 R3, PT, PT, R3, UR4, RZ ;  /* 0x0000000403037c10 */ /* 0x000fc8000fffe0ff */
[----:B------:R-:W-:Y:S01]  /*1050*/  IADD3 R25, PT, PT, R3, 0x80, RZ ;  /* 0x0000008003197810 */ /* 0x000fe20007ffe0ff */
[----:B--2---:R-:W-:-:S04]  /*1060*/  FADD R14, R23, -R14 ;  /* 0x8000000e170e7221 */ /* 0x004fc80000000000 */
[----:B------:R-:W-:-:S04]  /*1070*/  FFMA R27, R14, R14, R27 ;  /* 0x0000000e0e1b7223 */ /* 0x000fc8000000001b */
[----:B------:R-:W-:-:S04]  /*1080*/  FFMA R27, R24, R24, R27 ;  /* 0x00000018181b7223 */ /* 0x000fc8000000001b */
[----:B------:R-:W-:-:S04]  /*1090*/  FFMA R27, R16, R16, R27 ;  /* 0x00000010101b7223 */ /* 0x000fc8000000001b */
[----:B------:R-:W-:-:S04]  /*10a0*/  FFMA R27, R32, R32, R27 ;  /* 0x00000020201b7223 */ /* 0x000fc8000000001b */
[----:B------:R-:W-:-:S04]  /*10b0*/  FFMA R27, R18, R18, R27 ;  /* 0x00000012121b7223 */ /* 0x000fc8000000001b */
[----:B------:R-:W-:Y:S01]  /*10c0*/  FFMA R17, R8, R8, R27 ;  /* 0x0000000808117223 */ /* 0x000fe2000000001b */
[----:B------:R-:W-:Y:S06]  /*10d0*/  BRA.U UP0, `(.L_x_21) ;  /* 0xfffffff900407547 */ /* 0x000fec000b83ffff */
[----:B------:R-:W-:Y:S01]  /*10e0*/  IADD3 R2, PT, PT, R17, -0xd000000, RZ ;  /* 0xf300000011027810 */ /* 0x000fe20007ffe0ff */
[----:B------:R0:W1:Y:S01]  /*10f0*/  MUFU.RSQ R4, R17 ;  /* 0x0000001100047308 */ /* 0x0000620000001400 */
[----:B------:R-:W-:Y:S02]  /*1100*/  BSSY.RECONVERGENT B0, `(.L_x_22) ;  /* 0x000000b000007945 */ /* 0x000fe40003800200 */
[----:B------:R-:W-:-:S13]  /*1110*/  ISETP.GT.U32.AND P0, PT, R2, 0x727fffff, PT ;  /* 0x727fffff0200780c */ /* 0x000fda0003f04070 */
[----:B0-----:R-:W-:Y:S05]  /*1120*/  @!P0 BRA `(.L_x_23) ;  /* 0x0000000000108947 */ /* 0x001fea0003800000 */
[----:B------:R-:W-:-:S07]  /*1130*/  MOV R7, 0x1150 ;  /* 0x0000115000077802 */ /* 0x000fce0000000f00 */
[----:B-1----:R-:W-:Y:S05]  /*1140*/  CALL.REL.NOINC `($__internal_0_$__cuda_sm20_sqrt_rn_f32_slowpath) ;  /* 0x00000000002c7944 */ /* 0x002fea0003c00000 */
[----:B------:R-:W-:Y:S01]  /*1150*/  MOV R5, R17 ;  /* 0x0000001100057202 */ /* 0x000fe20000000f00 */
[----:B------:R-:W-:Y:S06]  /*1160*/  BRA `(.L_x_24) ;  /* 0x0000000000107947 */ /* 0x000fec0003800000 */
.L_x_23:
[----:B-1----:R-:W-:Y:S01]  /*1170*/  FMUL.FTZ R2, R17, R4 ;  /* 0x0000000411027220 */ /* 0x002fe20000410000 */
[----:B------:R-:W-:-:S03]  /*1180*/  FMUL.FTZ R3, R4, 0.5 ;  /* 0x3f00000004037820 */ /* 0x000fc60000410000 */
[----:B------:R-:W-:-:S04]  /*1190*/  FFMA R5, -R2, R2, R17 ;  /* 0x0000000202057223 */ /* 0x000fc80000000111 */
[----:B------:R-:W-:-:S07]  /*11a0*/  FFMA R5, R5, R3, R2 ;  /* 0x0000000305057223 */ /* 0x000fce0000000002 */
.L_x_24:
[----:B------:R-:W-:Y:S05]  /*11b0*/  BSYNC.RECONVERGENT B0 ;  /* 0x0000000000007941 */ /* 0x000fea0003800200 */
.L_x_22:
[----:B------:R-:W0:Y:S02]  /*11c0*/  LDC.64 R2, c[0x0][0x390] ;  /* 0x0000e400ff027b82 */ /* 0x000e240000000a00 */
[----:B0-----:R-:W-:-:S05]  /*11d0*/  IMAD.WIDE R2, R0, 0x8, R2 ;  /* 0x0000000800027825 */ /* 0x001fca00078e0202 */
[----:B------:R-:W-:Y:S01]  /*11e0*/  STG.E desc[UR6][R2.64], R5 ;  /* 0x0000000502007986 */ /* 0x000fe2000c101906 */
[----:B------:R-:W-:Y:S05]  /*11f0*/  EXIT ;  /* 0x000000000000794d */ /* 0x000fea0003800000 */
        .weak           $__internal_0_$__cuda_sm20_sqrt_rn_f32_slowpath
        .type           $__internal_0_$__cuda_sm20_sqrt_rn_f32_slowpath,@function
        .size           $__internal_0_$__cuda_sm20_sqrt_rn_f32_slowpath,(.L_x_27 - $__internal_0_$__cuda_sm20_sqrt_rn_f32_slowpath)
$__internal_0_$__cuda_sm20_sqrt_rn_f32_slowpath:
[----:B------:R-:W-:-:S13]  /*1200*/  LOP3.LUT P0, RZ, R17, 0x7fffffff, RZ, 0xc0, !PT ;  /* 0x7fffffff11ff7812 */ /* 0x000fda000780c0ff */
[----:B------:R-:W-:Y:S05]  /*1210*/  @!P0 BRA `(.L_x_25) ;  /* 0x0000000000448947 */ /* 0x000fea0003800000 */
[----:B------:R-:W-:Y:S02]  /*1220*/  FSETP.GEU.FTZ.AND P0, PT, R17, RZ, PT ;  /* 0x000000ff1100720b */ /* 0x000fe40003f1e000 */
[----:B------:R-:W-:-:S11]  /*1230*/  MOV R2, R17 ;  /* 0x0000001100027202 */ /* 0x000fd60000000f00 */
[----:B------:R-:W-:Y:S01]  /*1240*/  @!P0 MOV R17, 0x7fffffff ;  /* 0x7fffffff00118802 */ /* 0x000fe20000000f00 */
[----:B------:R-:W-:Y:S06]  /*1250*/  @!P0 BRA `(.L_x_25) ;  /* 0x0000000000348947 */ /* 0x000fec0003800000 */
[----:B------:R-:W-:-:S13]  /*1260*/  FSETP.GTU.FTZ.AND P0, PT, |R2|, +INF , PT ;  /* 0x7f8000000200780b */ /* 0x000fda0003f1c200 */
[----:B------:R-:W-:Y:S01]  /*1270*/  @P0 FADD.FTZ R17, R2, 1 ;  /* 0x3f80000002110421 */ /* 0x000fe20000010000 */
[----:B------:R-:W-:Y:S06]  /*1280*/  @P0 BRA `(.L_x_25) ;  /* 0x0000000000280947 */ /* 0x000fec0003800000 */
[----:B------:R-:W-:-:S13]  /*1290*/  FSETP.NEU.FTZ.AND P0, PT, |R2|, +INF , PT ;  /* 0x7f8000000200780b */ /* 0x000fda0003f1d200 */
[----:B------:R-:W-:Y:S01]  /*12a0*/  @P0 FFMA R3, R2, 1.84467440737095516160e+19, RZ ;  /* 0x5f80000002030823 */ /* 0x000fe200000000ff */
[----:B------:R-:W-:-:S03]  /*12b0*/  @!P0 MOV R17, R2 ;  /* 0x0000000200118202 */ /* 0x000fc60000000f00 */
[----:B------:R-:W0:Y:S02]  /*12c0*/  @P0 MUFU.RSQ R4, R3 ;  /* 0x0000000300040308 */ /* 0x000e240000001400 */
[----:B0-----:R-:W-:Y:S01]  /*12d0*/  @P0 FMUL.FTZ R6, R3, R4 ;  /* 0x0000000403060220 */ /* 0x001fe20000410000 */
[----:B------:R-:W-:-:S03]  /*12e0*/  @P0 FMUL.FTZ R4, R4, 0.5 ;  /* 0x3f00000004040820 */ /* 0x000fc60000410000 */
[----:B------:R-:W-:-:S04]  /*12f0*/  @P0 FADD.FTZ R5, -R6, -RZ ;  /* 0x800000ff06050221 */ /* 0x000fc80000010100 */
[----:B------:R-:W-:-:S04]  /*1300*/  @P0 FFMA R5, R6, R5, R3 ;  /* 0x0000000506050223 */ /* 0x000fc80000000003 */
[----:B------:R-:W-:-:S04]  /*1310*/  @P0 FFMA R4, R5, R4, R6 ;  /* 0x0000000405040223 */ /* 0x000fc80000000006 */
[----:B------:R-:W-:-:S07]  /*1320*/  @P0 FMUL.FTZ R17, R4, 2.3283064365386962891e-10 ;  /* 0x2f80000004110820 */ /* 0x000fce0000410000 */
.L_x_25:
[----:B------:R-:W-:Y:S01]  /*1330*/  HFMA2 R3, -RZ, RZ, 0, 0 ;  /* 0x00000000ff037431 */ /* 0x000fe200000001ff */
[----:B------:R-:W-:-:S04]  /*1340*/  MOV R2, R7 ;  /* 0x0000000700027202 */ /* 0x000fc80000000f00 */
[----:B------:R-:W-:Y:S05]  /*1350*/  RET.REL.NODEC R2 `(_Z16computeDistancesPfS_P13DistanceLabeli) ;  /* 0xffffffec02287950 */ /* 0x000fea0003c3ffff */
.L_x_26:
        /* <DEDUP_REMOVED lines=10> */
.L_x_27:


//--------------------- .nv.shared._Z12findKNearestP13DistanceLabelPiiiS1_ --------------------------
	.section	.nv.shared._Z12findKNearestP13DistanceLabelPiiiS1_,"aw",@nobits
	.sectionflags	@""
	.align	4
.nv.shared._Z12findKNearestP13DistanceLabelPiiiS1_:
	.zero		1088


//--------------------- .nv.shared.reserved.0     --------------------------
	.section	.nv.shared.reserved.0,"aw",@nobits
	.weak		__nv_reservedSMEM_offset_0_alias
	.size		__nv_reservedSMEM_offset_0_alias, 0, 64
	.other		__nv_reservedSMEM_offset_0_alias,@"STO_CUDA_RESERVED_SHARED STV_DEFAULT"
__nv_reservedSMEM_offset_0_alias:
	.zero		0
	.zero		64


//--------------------- .nv.shared._Z16computeDistancesPfS_P13DistanceLabeli --------------------------
	.section	.nv.shared._Z16computeDistancesPfS_P13DistanceLabeli,"aw",@nobits
	.sectionflags	@""
	.align	4
.nv.shared._Z16computeDistancesPfS_P13DistanceLabeli:
	.zero		4160


//--------------------- .nv.constant0._Z12findKNearestP13DistanceLabelPiiiS1_ --------------------------
	.section	.nv.constant0._Z12findKNearestP13DistanceLabelPiiiS1_,"a",@progbits
	.sectionflags	@""
	.align	4
.nv.constant0._Z12findKNearestP13DistanceLabelPiiiS1_:
	.zero		928


//--------------------- .nv.constant0._Z16computeDistancesPfS_P13DistanceLabeli --------------------------
	.section	.nv.constant0._Z16computeDistancesPfS_P13DistanceLabeli,"a",@progbits
	.sectionflags	@""
	.align	4
.nv.constant0._Z16computeDistancesPfS_P13DistanceLabeli:
	.zero		924


//--------------------- SYMBOLS --------------------------

	.type		.nv.reservedSmem.offset0,@object
	.size		.nv.reservedSmem.offset0,0x4
	.type		.nv.reservedSmem.cap,@object
	.size		.nv.reservedSmem.cap,0x4
